//
// Generated by NVIDIA NVVM Compiler
//
// Compiler Build ID: CL-36424714
// Cuda compilation tools, release 13.0, V13.0.88
// Based on NVVM 20.0.0
//

.version 9.0
.target sm_100
.address_size 64

	// .globl	_Z21agentPreprocessKerneliiiiiiPKiS0_PKfS2_PfPbS3_
.extern .func  (.param .b32 func_retval0) vprintf
(
	.param .b64 vprintf_param_0,
	.param .b64 vprintf_param_1
)
;
.global .align 1 .b8 $str[59] = {116, 97, 114, 103, 101, 116, 95, 105, 110, 100, 101, 120, 58, 32, 37, 105, 44, 32, 99, 101, 110, 116, 101, 114, 95, 105, 100, 120, 58, 32, 37, 105, 44, 32, 40, 120, 44, 32, 121, 41, 61, 40, 37, 102, 44, 32, 37, 102, 41, 44, 32, 121, 97, 119, 61, 37, 102, 10};
.global .align 4 .b8 __cudart_i2opi_f[24] = {65, 144, 67, 60, 153, 149, 98, 219, 192, 221, 52, 245, 209, 87, 39, 252, 41, 21, 68, 78, 110, 131, 249, 162};

.visible .entry _Z21agentPreprocessKerneliiiiiiPKiS0_PKfS2_PfPbS3_(
	.param .u32 _Z21agentPreprocessKerneliiiiiiPKiS0_PKfS2_PfPbS3__param_0,
	.param .u32 _Z21agentPreprocessKerneliiiiiiPKiS0_PKfS2_PfPbS3__param_1,
	.param .u32 _Z21agentPreprocessKerneliiiiiiPKiS0_PKfS2_PfPbS3__param_2,
	.param .u32 _Z21agentPreprocessKerneliiiiiiPKiS0_PKfS2_PfPbS3__param_3,
	.param .u32 _Z21agentPreprocessKerneliiiiiiPKiS0_PKfS2_PfPbS3__param_4,
	.param .u32 _Z21agentPreprocessKerneliiiiiiPKiS0_PKfS2_PfPbS3__param_5,
	.param .u64 .ptr .align 1 _Z21agentPreprocessKerneliiiiiiPKiS0_PKfS2_PfPbS3__param_6,
	.param .u64 .ptr .align 1 _Z21agentPreprocessKerneliiiiiiPKiS0_PKfS2_PfPbS3__param_7,
	.param .u64 .ptr .align 1 _Z21agentPreprocessKerneliiiiiiPKiS0_PKfS2_PfPbS3__param_8,
	.param .u64 .ptr .align 1 _Z21agentPreprocessKerneliiiiiiPKiS0_PKfS2_PfPbS3__param_9,
	.param .u64 .ptr .align 1 _Z21agentPreprocessKerneliiiiiiPKiS0_PKfS2_PfPbS3__param_10,
	.param .u64 .ptr .align 1 _Z21agentPreprocessKerneliiiiiiPKiS0_PKfS2_PfPbS3__param_11,
	.param .u64 .ptr .align 1 _Z21agentPreprocessKerneliiiiiiPKiS0_PKfS2_PfPbS3__param_12
)
{
	.local .align 16 .b8 	__local_depot0[64];
	.reg .b64 	%SP;
	.reg .b64 	%SPL;
	.reg .pred 	%p<42>;
	.reg .b16 	%rs<2>;
	.reg .b32 	%r<206>;
	.reg .b32 	%f<129>;
	.reg .b64 	%rd<123>;
	.reg .b64 	%fd<12>;

	mov.u64 	%SPL, __local_depot0;
	cvta.local.u64 	%SP, %SPL;
	ld.param.u32 	%r66, [_Z21agentPreprocessKerneliiiiiiPKiS0_PKfS2_PfPbS3__param_0];
	ld.param.u32 	%r67, [_Z21agentPreprocessKerneliiiiiiPKiS0_PKfS2_PfPbS3__param_1];
	ld.param.u32 	%r62, [_Z21agentPreprocessKerneliiiiiiPKiS0_PKfS2_PfPbS3__param_2];
	ld.param.u32 	%r63, [_Z21agentPreprocessKerneliiiiiiPKiS0_PKfS2_PfPbS3__param_3];
	ld.param.u32 	%r64, [_Z21agentPreprocessKerneliiiiiiPKiS0_PKfS2_PfPbS3__param_4];
	ld.param.u32 	%r65, [_Z21agentPreprocessKerneliiiiiiPKiS0_PKfS2_PfPbS3__param_5];
	ld.param.u64 	%rd34, [_Z21agentPreprocessKerneliiiiiiPKiS0_PKfS2_PfPbS3__param_6];
	ld.param.u64 	%rd37, [_Z21agentPreprocessKerneliiiiiiPKiS0_PKfS2_PfPbS3__param_9];
	ld.param.u64 	%rd40, [_Z21agentPreprocessKerneliiiiiiPKiS0_PKfS2_PfPbS3__param_10];
	cvta.to.global.u64 	%rd1, %rd40;
	add.u64 	%rd2, %SPL, 0;
	mov.u32 	%r68, %ctaid.x;
	mov.u32 	%r69, %ntid.x;
	mov.u32 	%r70, %tid.x;
	mad.lo.s32 	%r1, %r68, %r69, %r70;
	mov.u32 	%r71, %ctaid.y;
	mov.u32 	%r72, %ntid.y;
	mov.u32 	%r73, %tid.y;
	mad.lo.s32 	%r74, %r71, %r72, %r73;
	mov.u32 	%r75, %ctaid.z;
	mov.u32 	%r76, %ntid.z;
	mov.u32 	%r77, %tid.z;
	mad.lo.s32 	%r3, %r75, %r76, %r77;
	setp.ge.s32 	%p1, %r1, %r66;
	setp.ge.s32 	%p2, %r74, %r67;
	or.pred  	%p3, %p1, %p2;
	setp.ge.s32 	%p4, %r3, %r62;
	or.pred  	%p5, %p3, %p4;
	@%p5 bra 	$L__BB0_39;
	cvta.to.global.u64 	%rd42, %rd34;
	add.u64 	%rd43, %SP, 32;
	add.u64 	%rd44, %SPL, 32;
	cvta.to.global.u64 	%rd45, %rd37;
	mul.lo.s32 	%r4, %r67, %r1;
	mad.lo.s32 	%r78, %r62, %r74, %r3;
	mad.lo.s32 	%r5, %r4, %r62, %r78;
	add.s32 	%r79, %r62, %r63;
	add.s32 	%r80, %r79, %r64;
	add.s32 	%r6, %r80, 3;
	mul.lo.s32 	%r81, %r78, %r63;
	mul.wide.s32 	%rd46, %r81, 4;
	add.s64 	%rd47, %rd45, %rd46;
	ld.global.f32 	%f1, [%rd47];
	ld.global.f32 	%f2, [%rd47+4];
	ld.global.f32 	%f3, [%rd47+8];
	ld.global.f32 	%f4, [%rd47+12];
	ld.global.f32 	%f5, [%rd47+16];
	ld.global.f32 	%f6, [%rd47+20];
	ld.global.f32 	%f7, [%rd47+24];
	ld.global.f32 	%f8, [%rd47+28];
	ld.global.f32 	%f9, [%rd47+32];
	ld.global.f32 	%f10, [%rd47+36];
	ld.global.f32 	%f11, [%rd47+40];
	ld.global.f32 	%f12, [%rd47+44];
	mul.wide.s32 	%rd48, %r1, 4;
	add.s64 	%rd3, %rd42, %rd48;
	ld.global.u32 	%r82, [%rd3];
	add.s32 	%r7, %r62, -1;
	mad.lo.s32 	%r83, %r82, %r62, %r7;
	mul.lo.s32 	%r84, %r83, %r63;
	mul.wide.s32 	%rd49, %r84, 4;
	add.s64 	%rd50, %rd45, %rd49;
	ld.global.f32 	%f13, [%rd50];
	ld.global.f32 	%f14, [%rd50+4];
	ld.global.f32 	%f15, [%rd50+24];
	cvt.f64.f32 	%fd1, %f13;
	cvt.f64.f32 	%fd2, %f14;
	cvt.f64.f32 	%fd3, %f15;
	st.local.v2.u32 	[%rd44], {%r82, %r84};
	st.local.f64 	[%rd44+8], %fd1;
	st.local.v2.f64 	[%rd44+16], {%fd2, %fd3};
	mov.u64 	%rd51, $str;
	cvta.global.u64 	%rd52, %rd51;
	{ // callseq 0, 0
	.param .b64 param0;
	st.param.b64 	[param0], %rd52;
	.param .b64 param1;
	st.param.b64 	[param1], %rd43;
	.param .b32 retval0;
	call.uni (retval0), 
	vprintf, 
	(
	param0, 
	param1
	);
	ld.param.b32 	%r85, [retval0];
	} // callseq 0
	mul.f32 	%f40, %f15, 0f3F22F983;
	cvt.rni.s32.f32 	%r197, %f40;
	cvt.rn.f32.s32 	%f41, %r197;
	fma.rn.f32 	%f42, %f41, 0fBFC90FDA, %f15;
	fma.rn.f32 	%f43, %f41, 0fB3A22168, %f42;
	fma.rn.f32 	%f126, %f41, 0fA7C234C5, %f43;
	abs.f32 	%f17, %f15;
	setp.ltu.f32 	%p6, %f17, 0f47CE4780;
	mov.u32 	%r193, %r197;
	mov.f32 	%f125, %f126;
	@%p6 bra 	$L__BB0_9;
	setp.neu.f32 	%p7, %f17, 0f7F800000;
	@%p7 bra 	$L__BB0_4;
	mov.f32 	%f46, 0f00000000;
	mul.rn.f32 	%f125, %f15, %f46;
	mov.b32 	%r193, 0;
	bra.uni 	$L__BB0_9;
$L__BB0_4:
	mov.b32 	%r9, %f15;
	mov.b64 	%rd113, 0;
	mov.b32 	%r190, 0;
	mov.u64 	%rd111, __cudart_i2opi_f;
	shl.b32 	%r89, %r9, 8;
	or.b32  	%r90, %r89, -2147483648;
	mov.u64 	%rd112, %rd2;
$L__BB0_5:
	.pragma "nounroll";
	ld.global.nc.u32 	%r88, [%rd111];
	mad.wide.u32 	%rd55, %r88, %r90, %rd113;
	shr.u64 	%rd113, %rd55, 32;
	st.local.u32 	[%rd112], %rd55;
	add.s32 	%r190, %r190, 1;
	add.s64 	%rd112, %rd112, 4;
	add.s64 	%rd111, %rd111, 4;
	setp.ne.s32 	%p8, %r190, 6;
	@%p8 bra 	$L__BB0_5;
	shr.u32 	%r91, %r9, 23;
	st.local.u32 	[%rd2+24], %rd113;
	and.b32  	%r12, %r91, 31;
	and.b32  	%r92, %r91, 224;
	add.s32 	%r93, %r92, -128;
	shr.u32 	%r94, %r93, 5;
	mul.wide.u32 	%rd56, %r94, 4;
	sub.s64 	%rd10, %rd2, %rd56;
	ld.local.u32 	%r191, [%rd10+24];
	ld.local.u32 	%r192, [%rd10+20];
	setp.eq.s32 	%p9, %r12, 0;
	@%p9 bra 	$L__BB0_8;
	shf.l.wrap.b32 	%r191, %r192, %r191, %r12;
	ld.local.u32 	%r95, [%rd10+16];
	shf.l.wrap.b32 	%r192, %r95, %r192, %r12;
$L__BB0_8:
	shr.u32 	%r96, %r191, 30;
	shf.l.wrap.b32 	%r97, %r192, %r191, 2;
	shl.b32 	%r98, %r192, 2;
	shr.u32 	%r99, %r97, 31;
	add.s32 	%r100, %r99, %r96;
	neg.s32 	%r101, %r100;
	setp.lt.s32 	%p10, %r9, 0;
	selp.b32 	%r193, %r101, %r100, %p10;
	xor.b32  	%r102, %r97, %r9;
	shr.s32 	%r103, %r97, 31;
	xor.b32  	%r104, %r103, %r97;
	xor.b32  	%r105, %r103, %r98;
	cvt.u64.u32 	%rd57, %r104;
	shl.b64 	%rd58, %rd57, 32;
	cvt.u64.u32 	%rd59, %r105;
	or.b64  	%rd60, %rd58, %rd59;
	cvt.rn.f64.s64 	%fd4, %rd60;
	mul.f64 	%fd5, %fd4, 0d3BF921FB54442D19;
	cvt.rn.f32.f64 	%f44, %fd5;
	neg.f32 	%f45, %f44;
	setp.lt.s32 	%p11, %r102, 0;
	selp.f32 	%f125, %f45, %f44, %p11;
$L__BB0_9:
	add.s32 	%r107, %r193, 1;
	mul.rn.f32 	%f47, %f125, %f125;
	and.b32  	%r108, %r193, 1;
	setp.eq.b32 	%p13, %r108, 1;
	selp.f32 	%f48, %f125, 0f3F800000, %p13;
	fma.rn.f32 	%f49, %f47, %f48, 0f00000000;
	fma.rn.f32 	%f50, %f47, 0f37CBAC00, 0fBAB607ED;
	selp.f32 	%f51, 0fB94D4153, %f50, %p13;
	selp.f32 	%f52, 0f3C0885E4, 0f3D2AAABB, %p13;
	fma.rn.f32 	%f53, %f51, %f47, %f52;
	selp.f32 	%f54, 0fBE2AAAA8, 0fBEFFFFFF, %p13;
	fma.rn.f32 	%f55, %f53, %f47, %f54;
	fma.rn.f32 	%f56, %f55, %f49, %f48;
	and.b32  	%r109, %r107, 2;
	setp.eq.s32 	%p14, %r109, 0;
	mov.f32 	%f57, 0f00000000;
	sub.f32 	%f58, %f57, %f56;
	selp.f32 	%f21, %f56, %f58, %p14;
	@%p6 bra 	$L__BB0_17;
	setp.neu.f32 	%p15, %f17, 0f7F800000;
	@%p15 bra 	$L__BB0_12;
	mov.f32 	%f61, 0f00000000;
	mul.rn.f32 	%f126, %f15, %f61;
	mov.b32 	%r197, 0;
	bra.uni 	$L__BB0_17;
$L__BB0_12:
	mov.b32 	%r21, %f15;
	mov.b64 	%rd116, 0;
	mov.b32 	%r194, 0;
	mov.u64 	%rd114, __cudart_i2opi_f;
	shl.b32 	%r112, %r21, 8;
	or.b32  	%r113, %r112, -2147483648;
	mov.u64 	%rd115, %rd2;
$L__BB0_13:
	.pragma "nounroll";
	ld.global.nc.u32 	%r111, [%rd114];
	mad.wide.u32 	%rd63, %r111, %r113, %rd116;
	shr.u64 	%rd116, %rd63, 32;
	st.local.u32 	[%rd115], %rd63;
	add.s32 	%r194, %r194, 1;
	add.s64 	%rd115, %rd115, 4;
	add.s64 	%rd114, %rd114, 4;
	setp.ne.s32 	%p16, %r194, 6;
	@%p16 bra 	$L__BB0_13;
	shr.u32 	%r114, %r21, 23;
	st.local.u32 	[%rd2+24], %rd116;
	and.b32  	%r24, %r114, 31;
	and.b32  	%r115, %r114, 224;
	add.s32 	%r116, %r115, -128;
	shr.u32 	%r117, %r116, 5;
	mul.wide.u32 	%rd64, %r117, 4;
	sub.s64 	%rd17, %rd2, %rd64;
	ld.local.u32 	%r195, [%rd17+24];
	ld.local.u32 	%r196, [%rd17+20];
	setp.eq.s32 	%p17, %r24, 0;
	@%p17 bra 	$L__BB0_16;
	shf.l.wrap.b32 	%r195, %r196, %r195, %r24;
	ld.local.u32 	%r118, [%rd17+16];
	shf.l.wrap.b32 	%r196, %r118, %r196, %r24;
$L__BB0_16:
	shr.u32 	%r119, %r195, 30;
	shf.l.wrap.b32 	%r120, %r196, %r195, 2;
	shl.b32 	%r121, %r196, 2;
	shr.u32 	%r122, %r120, 31;
	add.s32 	%r123, %r122, %r119;
	neg.s32 	%r124, %r123;
	setp.lt.s32 	%p18, %r21, 0;
	selp.b32 	%r197, %r124, %r123, %p18;
	xor.b32  	%r125, %r120, %r21;
	shr.s32 	%r126, %r120, 31;
	xor.b32  	%r127, %r126, %r120;
	xor.b32  	%r128, %r126, %r121;
	cvt.u64.u32 	%rd65, %r127;
	shl.b64 	%rd66, %rd65, 32;
	cvt.u64.u32 	%rd67, %r128;
	or.b64  	%rd68, %rd66, %rd67;
	cvt.rn.f64.s64 	%fd6, %rd68;
	mul.f64 	%fd7, %fd6, 0d3BF921FB54442D19;
	cvt.rn.f32.f64 	%f59, %fd7;
	neg.f32 	%f60, %f59;
	setp.lt.s32 	%p19, %r125, 0;
	selp.f32 	%f126, %f60, %f59, %p19;
$L__BB0_17:
	ld.param.u64 	%rd107, [_Z21agentPreprocessKerneliiiiiiPKiS0_PKfS2_PfPbS3__param_7];
	mul.lo.s32 	%r130, %r6, %r5;
	mul.rn.f32 	%f62, %f126, %f126;
	and.b32  	%r131, %r197, 1;
	setp.eq.b32 	%p20, %r131, 1;
	selp.f32 	%f63, 0f3F800000, %f126, %p20;
	fma.rn.f32 	%f64, %f62, %f63, 0f00000000;
	fma.rn.f32 	%f65, %f62, 0f37CBAC00, 0fBAB607ED;
	selp.f32 	%f66, %f65, 0fB94D4153, %p20;
	selp.f32 	%f67, 0f3D2AAABB, 0f3C0885E4, %p20;
	fma.rn.f32 	%f68, %f66, %f62, %f67;
	selp.f32 	%f69, 0fBEFFFFFF, 0fBE2AAAA8, %p20;
	fma.rn.f32 	%f70, %f68, %f62, %f69;
	fma.rn.f32 	%f71, %f70, %f64, %f63;
	and.b32  	%r132, %r197, 2;
	setp.eq.s32 	%p21, %r132, 0;
	mov.f32 	%f72, 0f00000000;
	sub.f32 	%f73, %f72, %f71;
	selp.f32 	%f74, %f71, %f73, %p21;
	sub.f32 	%f75, %f1, %f13;
	mul.f32 	%f76, %f75, %f21;
	add.f32 	%f77, %f2, %f14;
	mul.f32 	%f78, %f77, %f74;
	sub.f32 	%f79, %f76, %f78;
	add.f32 	%f25, %f13, %f79;
	mul.f32 	%f80, %f75, %f74;
	fma.rn.f32 	%f81, %f77, %f21, %f80;
	add.f32 	%f26, %f14, %f81;
	sub.f32 	%f27, %f7, %f15;
	mul.f32 	%f82, %f8, %f21;
	mul.f32 	%f83, %f9, %f74;
	sub.f32 	%f28, %f82, %f83;
	mul.f32 	%f84, %f8, %f74;
	fma.rn.f32 	%f29, %f9, %f21, %f84;
	mul.f32 	%f85, %f10, %f21;
	mul.f32 	%f86, %f11, %f74;
	sub.f32 	%f30, %f85, %f86;
	mul.f32 	%f87, %f10, %f74;
	fma.rn.f32 	%f31, %f11, %f21, %f87;
	mul.wide.s32 	%rd69, %r130, 4;
	add.s64 	%rd18, %rd1, %rd69;
	st.global.f32 	[%rd18], %f25;
	st.global.f32 	[%rd18+4], %f26;
	st.global.f32 	[%rd18+8], %f3;
	st.global.f32 	[%rd18+12], %f4;
	st.global.f32 	[%rd18+16], %f5;
	st.global.f32 	[%rd18+20], %f6;
	add.s32 	%r33, %r130, 6;
	cvta.to.global.u64 	%rd70, %rd107;
	mul.wide.u32 	%rd71, %r74, 4;
	add.s64 	%rd72, %rd70, %rd71;
	ld.global.u32 	%r133, [%rd72];
	mul.wide.s32 	%rd73, %r133, 4;
	add.s64 	%rd74, %rd18, %rd73;
	mov.b32 	%r134, 1065353216;
	st.global.u32 	[%rd74+24], %r134;
	ld.global.u32 	%r135, [%rd3];
	setp.ne.s32 	%p22, %r135, %r74;
	@%p22 bra 	$L__BB0_19;
	mul.wide.s32 	%rd75, %r64, 4;
	add.s64 	%rd76, %rd18, %rd75;
	mov.b32 	%r136, 1065353216;
	st.global.u32 	[%rd76+24], %r136;
$L__BB0_19:
	setp.ne.s32 	%p23, %r65, %r74;
	@%p23 bra 	$L__BB0_21;
	add.s32 	%r137, %r64, %r33;
	add.s32 	%r138, %r137, 1;
	mul.wide.s32 	%rd77, %r138, 4;
	add.s64 	%rd78, %rd1, %rd77;
	mov.b32 	%r139, 1065353216;
	st.global.u32 	[%rd78], %r139;
$L__BB0_21:
	ld.param.u64 	%rd108, [_Z21agentPreprocessKerneliiiiiiPKiS0_PKfS2_PfPbS3__param_8];
	add.s32 	%r140, %r64, %r33;
	add.s32 	%r141, %r140, 2;
	add.s32 	%r142, %r141, %r3;
	mul.wide.s32 	%rd79, %r142, 4;
	add.s64 	%rd80, %rd1, %rd79;
	mov.b32 	%r143, 1065353216;
	st.global.u32 	[%rd80], %r143;
	cvta.to.global.u64 	%rd81, %rd108;
	mul.wide.u32 	%rd82, %r3, 4;
	add.s64 	%rd83, %rd81, %rd82;
	ld.global.f32 	%f88, [%rd83];
	add.s32 	%r144, %r141, %r62;
	mul.wide.s32 	%rd84, %r144, 4;
	add.s64 	%rd19, %rd1, %rd84;
	st.global.f32 	[%rd19], %f88;
	mul.f32 	%f89, %f27, 0f3F22F983;
	cvt.rni.s32.f32 	%r205, %f89;
	cvt.rn.f32.s32 	%f90, %r205;
	fma.rn.f32 	%f91, %f90, 0fBFC90FDA, %f27;
	fma.rn.f32 	%f92, %f90, 0fB3A22168, %f91;
	fma.rn.f32 	%f128, %f90, 0fA7C234C5, %f92;
	abs.f32 	%f33, %f27;
	setp.ltu.f32 	%p24, %f33, 0f47CE4780;
	mov.u32 	%r201, %r205;
	mov.f32 	%f127, %f128;
	@%p24 bra 	$L__BB0_29;
	setp.neu.f32 	%p25, %f33, 0f7F800000;
	@%p25 bra 	$L__BB0_24;
	mov.f32 	%f95, 0f00000000;
	mul.rn.f32 	%f127, %f27, %f95;
	mov.b32 	%r201, 0;
	bra.uni 	$L__BB0_29;
$L__BB0_24:
	mov.b32 	%r35, %f27;
	shl.b32 	%r146, %r35, 8;
	or.b32  	%r36, %r146, -2147483648;
	mov.b64 	%rd119, 0;
	mov.b32 	%r198, 0;
	mov.u64 	%rd117, __cudart_i2opi_f;
	mov.u64 	%rd118, %rd2;
$L__BB0_25:
	.pragma "nounroll";
	ld.global.nc.u32 	%r147, [%rd117];
	mad.wide.u32 	%rd87, %r147, %r36, %rd119;
	shr.u64 	%rd119, %rd87, 32;
	st.local.u32 	[%rd118], %rd87;
	add.s32 	%r198, %r198, 1;
	add.s64 	%rd118, %rd118, 4;
	add.s64 	%rd117, %rd117, 4;
	setp.ne.s32 	%p26, %r198, 6;
	@%p26 bra 	$L__BB0_25;
	shr.u32 	%r148, %r35, 23;
	st.local.u32 	[%rd2+24], %rd119;
	and.b32  	%r39, %r148, 31;
	and.b32  	%r149, %r148, 224;
	add.s32 	%r150, %r149, -128;
	shr.u32 	%r151, %r150, 5;
	mul.wide.u32 	%rd88, %r151, 4;
	sub.s64 	%rd26, %rd2, %rd88;
	ld.local.u32 	%r199, [%rd26+24];
	ld.local.u32 	%r200, [%rd26+20];
	setp.eq.s32 	%p27, %r39, 0;
	@%p27 bra 	$L__BB0_28;
	shf.l.wrap.b32 	%r199, %r200, %r199, %r39;
	ld.local.u32 	%r152, [%rd26+16];
	shf.l.wrap.b32 	%r200, %r152, %r200, %r39;
$L__BB0_28:
	shr.u32 	%r153, %r199, 30;
	shf.l.wrap.b32 	%r154, %r200, %r199, 2;
	shl.b32 	%r155, %r200, 2;
	shr.u32 	%r156, %r154, 31;
	add.s32 	%r157, %r156, %r153;
	neg.s32 	%r158, %r157;
	setp.lt.s32 	%p28, %r35, 0;
	selp.b32 	%r201, %r158, %r157, %p28;
	xor.b32  	%r159, %r154, %r35;
	shr.s32 	%r160, %r154, 31;
	xor.b32  	%r161, %r160, %r154;
	xor.b32  	%r162, %r160, %r155;
	cvt.u64.u32 	%rd89, %r161;
	shl.b64 	%rd90, %rd89, 32;
	cvt.u64.u32 	%rd91, %r162;
	or.b64  	%rd92, %rd90, %rd91;
	cvt.rn.f64.s64 	%fd8, %rd92;
	mul.f64 	%fd9, %fd8, 0d3BF921FB54442D19;
	cvt.rn.f32.f64 	%f93, %fd9;
	neg.f32 	%f94, %f93;
	setp.lt.s32 	%p29, %r159, 0;
	selp.f32 	%f127, %f94, %f93, %p29;
$L__BB0_29:
	setp.ltu.f32 	%p30, %f33, 0f47CE4780;
	mul.rn.f32 	%f96, %f127, %f127;
	and.b32  	%r164, %r201, 1;
	setp.eq.b32 	%p31, %r164, 1;
	selp.f32 	%f97, 0f3F800000, %f127, %p31;
	fma.rn.f32 	%f98, %f96, %f97, 0f00000000;
	fma.rn.f32 	%f99, %f96, 0f37CBAC00, 0fBAB607ED;
	selp.f32 	%f100, %f99, 0fB94D4153, %p31;
	selp.f32 	%f101, 0f3D2AAABB, 0f3C0885E4, %p31;
	fma.rn.f32 	%f102, %f100, %f96, %f101;
	selp.f32 	%f103, 0fBEFFFFFF, 0fBE2AAAA8, %p31;
	fma.rn.f32 	%f104, %f102, %f96, %f103;
	fma.rn.f32 	%f105, %f104, %f98, %f97;
	and.b32  	%r165, %r201, 2;
	setp.eq.s32 	%p32, %r165, 0;
	mov.f32 	%f106, 0f00000000;
	sub.f32 	%f107, %f106, %f105;
	selp.f32 	%f108, %f105, %f107, %p32;
	st.global.f32 	[%rd19+4], %f108;
	@%p30 bra 	$L__BB0_37;
	setp.neu.f32 	%p33, %f33, 0f7F800000;
	@%p33 bra 	$L__BB0_32;
	mov.f32 	%f111, 0f00000000;
	mul.rn.f32 	%f128, %f27, %f111;
	mov.b32 	%r205, 0;
	bra.uni 	$L__BB0_37;
$L__BB0_32:
	mov.b32 	%r48, %f27;
	shl.b32 	%r167, %r48, 8;
	or.b32  	%r49, %r167, -2147483648;
	mov.b64 	%rd122, 0;
	mov.b32 	%r202, 0;
	mov.u64 	%rd120, __cudart_i2opi_f;
	mov.u64 	%rd121, %rd2;
$L__BB0_33:
	.pragma "nounroll";
	ld.global.nc.u32 	%r168, [%rd120];
	mad.wide.u32 	%rd95, %r168, %r49, %rd122;
	shr.u64 	%rd122, %rd95, 32;
	st.local.u32 	[%rd121], %rd95;
	add.s32 	%r202, %r202, 1;
	add.s64 	%rd121, %rd121, 4;
	add.s64 	%rd120, %rd120, 4;
	setp.ne.s32 	%p34, %r202, 6;
	@%p34 bra 	$L__BB0_33;
	shr.u32 	%r169, %r48, 23;
	st.local.u32 	[%rd2+24], %rd122;
	and.b32  	%r52, %r169, 31;
	and.b32  	%r170, %r169, 224;
	add.s32 	%r171, %r170, -128;
	shr.u32 	%r172, %r171, 5;
	mul.wide.u32 	%rd96, %r172, 4;
	sub.s64 	%rd33, %rd2, %rd96;
	ld.local.u32 	%r203, [%rd33+24];
	ld.local.u32 	%r204, [%rd33+20];
	setp.eq.s32 	%p35, %r52, 0;
	@%p35 bra 	$L__BB0_36;
	shf.l.wrap.b32 	%r203, %r204, %r203, %r52;
	ld.local.u32 	%r173, [%rd33+16];
	shf.l.wrap.b32 	%r204, %r173, %r204, %r52;
$L__BB0_36:
	shr.u32 	%r174, %r203, 30;
	shf.l.wrap.b32 	%r175, %r204, %r203, 2;
	shl.b32 	%r176, %r204, 2;
	shr.u32 	%r177, %r175, 31;
	add.s32 	%r178, %r177, %r174;
	neg.s32 	%r179, %r178;
	setp.lt.s32 	%p36, %r48, 0;
	selp.b32 	%r205, %r179, %r178, %p36;
	xor.b32  	%r180, %r175, %r48;
	shr.s32 	%r181, %r175, 31;
	xor.b32  	%r182, %r181, %r175;
	xor.b32  	%r183, %r181, %r176;
	cvt.u64.u32 	%rd97, %r182;
	shl.b64 	%rd98, %rd97, 32;
	cvt.u64.u32 	%rd99, %r183;
	or.b64  	%rd100, %rd98, %rd99;
	cvt.rn.f64.s64 	%fd10, %rd100;
	mul.f64 	%fd11, %fd10, 0d3BF921FB54442D19;
	cvt.rn.f32.f64 	%f109, %fd11;
	neg.f32 	%f110, %f109;
	setp.lt.s32 	%p37, %r180, 0;
	selp.f32 	%f128, %f110, %f109, %p37;
$L__BB0_37:
	ld.param.u64 	%rd109, [_Z21agentPreprocessKerneliiiiiiPKiS0_PKfS2_PfPbS3__param_11];
	add.s32 	%r185, %r205, 1;
	mul.rn.f32 	%f112, %f128, %f128;
	and.b32  	%r186, %r205, 1;
	setp.eq.b32 	%p38, %r186, 1;
	selp.f32 	%f113, %f128, 0f3F800000, %p38;
	fma.rn.f32 	%f114, %f112, %f113, 0f00000000;
	fma.rn.f32 	%f115, %f112, 0f37CBAC00, 0fBAB607ED;
	selp.f32 	%f116, 0fB94D4153, %f115, %p38;
	selp.f32 	%f117, 0f3C0885E4, 0f3D2AAABB, %p38;
	fma.rn.f32 	%f118, %f116, %f112, %f117;
	selp.f32 	%f119, 0fBE2AAAA8, 0fBEFFFFFF, %p38;
	fma.rn.f32 	%f120, %f118, %f112, %f119;
	fma.rn.f32 	%f121, %f120, %f114, %f113;
	and.b32  	%r187, %r185, 2;
	setp.eq.s32 	%p39, %r187, 0;
	mov.f32 	%f122, 0f00000000;
	sub.f32 	%f123, %f122, %f121;
	selp.f32 	%f124, %f121, %f123, %p39;
	st.global.f32 	[%rd19+8], %f124;
	st.global.f32 	[%rd19+12], %f28;
	st.global.f32 	[%rd19+16], %f29;
	st.global.f32 	[%rd19+20], %f30;
	st.global.f32 	[%rd19+24], %f31;
	setp.eq.f32 	%p40, %f12, 0f3F800000;
	selp.u16 	%rs1, 1, 0, %p40;
	cvt.s64.s32 	%rd101, %r5;
	cvta.to.global.u64 	%rd102, %rd109;
	add.s64 	%rd103, %rd102, %rd101;
	st.global.u8 	[%rd103], %rs1;
	setp.ne.s32 	%p41, %r3, %r7;
	@%p41 bra 	$L__BB0_39;
	ld.param.u64 	%rd110, [_Z21agentPreprocessKerneliiiiiiPKiS0_PKfS2_PfPbS3__param_12];
	add.s32 	%r188, %r4, %r74;
	mul.lo.s32 	%r189, %r188, 3;
	cvta.to.global.u64 	%rd104, %rd110;
	mul.wide.s32 	%rd105, %r189, 4;
	add.s64 	%rd106, %rd104, %rd105;
	st.global.f32 	[%rd106], %f25;
	st.global.f32 	[%rd106+4], %f26;
	st.global.f32 	[%rd106+8], %f3;
$L__BB0_39:
	ret;

}


// ===== COMPILED SASS (sm_100) =====

	.target	sm_100

	.elftype	@"ET_EXEC"


//--------------------- .note.nv.tkinfo           --------------------------
	.section	.note.nv.tkinfo,"",@"SHT_NOTE"
	.sectionflags	@"SHF_NOTE_NV_TKINFO"
	.tkinfo
        /*0018*/ 	.word	0x00000002
        /*0030*/ 	.string	""
        /*0030*/ 	.string	"ptxas"
        /*0030*/ 	.string	"Cuda compilation tools, release 13.0, V13.0.88"
        /*0030*/ 	.string	"Build cuda_13.0.r13.0/compiler.36424714_0"
        /*0030*/ 	.string	"-arch sm_100 -m 64 "



//--------------------- .note.nv.cuinfo           --------------------------
	.section	.note.nv.cuinfo,"",@"SHT_NOTE"
	.sectionflags	@"SHF_NOTE_NV_CUINFO"
        /*0018*/ 	.short	0x0002
        /*001a*/ 	.short	0x0064
        /*001c*/ 	.short	0x0082
	.zero		2


//--------------------- .nv.info                  --------------------------
	.section	.nv.info,"",@"SHT_CUDA_INFO"
	.align	4


	//----- nvinfo : EIATTR_REGCOUNT
	.align		4
        /*0000*/ 	.byte	0x04, 0x2f
        /*0002*/ 	.short	(.L_3 - .L_2)
	.align		4
.L_2:
        /*0004*/ 	.word	index@(_Z21agentPreprocessKerneliiiiiiPKiS0_PKfS2_PfPbS3_)
        /*0008*/ 	.word	0x00000030


	//----- nvinfo : EIATTR_FRAME_SIZE
	.align		4
.L_3:
        /*000c*/ 	.byte	0x04, 0x11
        /*000e*/ 	.short	(.L_5 - .L_4)
	.align		4
.L_4:
        /*0010*/ 	.word	index@(_Z21agentPreprocessKerneliiiiiiPKiS0_PKfS2_PfPbS3_)
        /*0014*/ 	.word	0x00000040


	//----- nvinfo : EIATTR_MIN_STACK_SIZE
	.align		4
.L_5:
        /*0018*/ 	.byte	0x04, 0x12
        /*001a*/ 	.short	(.L_7 - .L_6)
	.align		4
.L_6:
        /*001c*/ 	.word	index@(_Z21agentPreprocessKerneliiiiiiPKiS0_PKfS2_PfPbS3_)
        /*0020*/ 	.word	0x00000040
.L_7:


//--------------------- .nv.compat                --------------------------
	.section	.nv.compat,"",@"SHT_CUDA_COMPAT_INFO"
	.align	4
        /*0000*/ 	.byte	0x02, 0x09, 0x00, 0x00, 0x02, 0x02, 0x01, 0x00, 0x02, 0x05, 0x05, 0x00, 0x03, 0x07, 0x01, 0x01
        /*0010*/ 	.byte	0x02, 0x03, 0x00, 0x00, 0x02, 0x06, 0x01, 0x00, 0x04, 0x0b, 0x08, 0x00, 0x01, 0x00, 0x00, 0x00
        /*0020*/ 	.byte	0x00, 0x00, 0x00, 0x00


//--------------------- .nv.info._Z21agentPreprocessKerneliiiiiiPKiS0_PKfS2_PfPbS3_ --------------------------
	.section	.nv.info._Z21agentPreprocessKerneliiiiiiPKiS0_PKfS2_PfPbS3_,"",@"SHT_CUDA_INFO"
	.sectionflags	@""
	.align	4


	//----- nvinfo : EIATTR_CUDA_API_VERSION
	.align		4
        /*0000*/ 	.byte	0x04, 0x37
        /*0002*/ 	.short	(.L_9 - .L_8)
.L_8:
        /*0004*/ 	.word	0x00000082


	//----- nvinfo : EIATTR_KPARAM_INFO
	.align		4
.L_9:
        /*0008*/ 	.byte	0x04, 0x17
        /*000a*/ 	.short	(.L_11 - .L_10)
.L_10:
        /*000c*/ 	.word	0x00000000
        /*0010*/ 	.short	0x000c
        /*0012*/ 	.short	0x0048
        /*0014*/ 	.byte	0x00, 0xf5, 0x21, 0x00


	//----- nvinfo : EIATTR_KPARAM_INFO
	.align		4
.L_11:
        /*0018*/ 	.byte	0x04, 0x17
        /*001a*/ 	.short	(.L_13 - .L_12)
.L_12:
        /*001c*/ 	.word	0x00000000
        /*0020*/ 	.short	0x000b
        /*0022*/ 	.short	0x0040
        /*0024*/ 	.byte	0x00, 0xf5, 0x21, 0x00


	//----- nvinfo : EIATTR_KPARAM_INFO
	.align		4
.L_13:
        /*0028*/ 	.byte	0x04, 0x17
        /*002a*/ 	.short	(.L_15 - .L_14)
.L_14:
        /*002c*/ 	.word	0x00000000
        /*0030*/ 	.short	0x000a
        /*0032*/ 	.short	0x0038
        /*0034*/ 	.byte	0x00, 0xf5, 0x21, 0x00


	//----- nvinfo : EIATTR_KPARAM_INFO
	.align		4
.L_15:
        /*0038*/ 	.byte	0x04, 0x17
        /*003a*/ 	.short	(.L_17 - .L_16)
.L_16:
        /*003c*/ 	.word	0x00000000
        /*0040*/ 	.short	0x0009
        /*0042*/ 	.short	0x0030
        /*0044*/ 	.byte	0x00, 0xf5, 0x21, 0x00


	//----- nvinfo : EIATTR_KPARAM_INFO
	.align		4
.L_17:
        /*0048*/ 	.byte	0x04, 0x17
        /*004a*/ 	.short	(.L_19 - .L_18)
.L_18:
        /*004c*/ 	.word	0x00000000
        /*0050*/ 	.short	0x0008
        /*0052*/ 	.short	0x0028
        /*0054*/ 	.byte	0x00, 0xf5, 0x21, 0x00


	//----- nvinfo : EIATTR_KPARAM_INFO
	.align		4
.L_19:
        /*0058*/ 	.byte	0x04, 0x17
        /*005a*/ 	.short	(.L_21 - .L_20)
.L_20:
        /*005c*/ 	.word	0x00000000
        /*0060*/ 	.short	0x0007
        /*0062*/ 	.short	0x0020
        /*0064*/ 	.byte	0x00, 0xf5, 0x21, 0x00


	//----- nvinfo : EIATTR_KPARAM_INFO
	.align		4
.L_21:
        /*0068*/ 	.byte	0x04, 0x17
        /*006a*/ 	.short	(.L_23 - .L_22)
.L_22:
        /*006c*/ 	.word	0x00000000
        /*0070*/ 	.short	0x0006
        /*0072*/ 	.short	0x0018
        /*0074*/ 	.byte	0x00, 0xf5, 0x21, 0x00


	//----- nvinfo : EIATTR_KPARAM_INFO
	.align		4
.L_23:
        /*0078*/ 	.byte	0x04, 0x17
        /*007a*/ 	.short	(.L_25 - .L_24)
.L_24:
        /*007c*/ 	.word	0x00000000
        /*0080*/ 	.short	0x0005
        /*0082*/ 	.short	0x0014
        /*0084*/ 	.byte	0x00, 0xf0, 0x11, 0x00


	//----- nvinfo : EIATTR_KPARAM_INFO
	.align		4
.L_25:
        /*0088*/ 	.byte	0x04, 0x17
        /*008a*/ 	.short	(.L_27 - .L_26)
.L_26:
        /*008c*/ 	.word	0x00000000
        /*0090*/ 	.short	0x0004
        /*0092*/ 	.short	0x0010
        /*0094*/ 	.byte	0x00, 0xf0, 0x11, 0x00


	//----- nvinfo : EIATTR_KPARAM_INFO
	.align		4
.L_27:
        /*0098*/ 	.byte	0x04, 0x17
        /*009a*/ 	.short	(.L_29 - .L_28)
.L_28:
        /*009c*/ 	.word	0x00000000
        /*00a0*/ 	.short	0x0003
        /*00a2*/ 	.short	0x000c
        /*00a4*/ 	.byte	0x00, 0xf0, 0x11, 0x00


	//----- nvinfo : EIATTR_KPARAM_INFO
	.align		4
.L_29:
        /*00a8*/ 	.byte	0x04, 0x17
        /*00aa*/ 	.short	(.L_31 - .L_30)
.L_30:
        /*00ac*/ 	.word	0x00000000
        /*00b0*/ 	.short	0x0002
        /*00b2*/ 	.short	0x0008
        /*00b4*/ 	.byte	0x00, 0xf0, 0x11, 0x00


	//----- nvinfo : EIATTR_KPARAM_INFO
	.align		4
.L_31:
        /*00b8*/ 	.byte	0x04, 0x17
        /*00ba*/ 	.short	(.L_33 - .L_32)
.L_32:
        /*00bc*/ 	.word	0x00000000
        /*00c0*/ 	.short	0x0001
        /*00c2*/ 	.short	0x0004
        /*00c4*/ 	.byte	0x00, 0xf0, 0x11, 0x00


	//----- nvinfo : EIATTR_KPARAM_INFO
	.align		4
.L_33:
        /*00c8*/ 	.byte	0x04, 0x17
        /*00ca*/ 	.short	(.L_35 - .L_34)
.L_34:
        /*00cc*/ 	.word	0x00000000
        /*00d0*/ 	.short	0x0000
        /*00d2*/ 	.short	0x0000
        /*00d4*/ 	.byte	0x00, 0xf0, 0x11, 0x00


	//----- nvinfo : EIATTR_SPARSE_MMA_MASK
	.align		4
.L_35:
        /*00d8*/ 	.byte	0x03, 0x50
        /*00da*/ 	.short	0x0000


	//----- nvinfo : EIATTR_MAXREG_COUNT
	.align		4
        /*00dc*/ 	.byte	0x03, 0x1b
        /*00de*/ 	.short	0x00ff


	//----- nvinfo : EIATTR_EXTERNS
	.align		4
        /*00e0*/ 	.byte	0x04, 0x0f
        /*00e2*/ 	.short	(.L_37 - .L_36)


	//   ....[0]....
	.align		4
.L_36:
        /*00e4*/ 	.word	index@(vprintf)


	//----- nvinfo : EIATTR_MERCURY_ISA_VERSION
	.align		4
.L_37:
        /*00e8*/ 	.byte	0x03, 0x5f
        /*00ea*/ 	.short	0x0101


	//----- nvinfo : EIATTR_VRC_CTA_INIT_COUNT
	.align		4
        /*00ec*/ 	.byte	0x02, 0x4a
	.zero		1
	.zero		1


	//----- nvinfo : EIATTR_SYSCALL_OFFSETS
	.align		4
        /*00f0*/ 	.byte	0x04, 0x46
        /*00f2*/ 	.short	(.L_39 - .L_38)


	//   ....[0]....
.L_38:
        /*00f4*/ 	.word	0x00000420


	//----- nvinfo : EIATTR_EXIT_INSTR_OFFSETS
	.align		4
.L_39:
        /*00f8*/ 	.byte	0x04, 0x1c
        /*00fa*/ 	.short	(.L_41 - .L_40)


	//   ....[0]....
.L_40:
        /*00fc*/ 	.word	0x00000140


	//   ....[1]....
        /*0100*/ 	.word	0x00001cc0


	//   ....[2]....
        /*0104*/ 	.word	0x00001d40


	//----- nvinfo : EIATTR_CRS_STACK_SIZE
	.align		4
.L_41:
        /*0108*/ 	.byte	0x04, 0x1e
        /*010a*/ 	.short	(.L_43 - .L_42)
.L_42:
        /*010c*/ 	.word	0x00000000


	//----- nvinfo : EIATTR_CBANK_PARAM_SIZE
	.align		4
.L_43:
        /*0110*/ 	.byte	0x03, 0x19
        /*0112*/ 	.short	0x0050


	//----- nvinfo : EIATTR_PARAM_CBANK
	.align		4
        /*0114*/ 	.byte	0x04, 0x0a
        /*0116*/ 	.short	(.L_45 - .L_44)
	.align		4
.L_44:
        /*0118*/ 	.word	index@(.nv.constant0._Z21agentPreprocessKerneliiiiiiPKiS0_PKfS2_PfPbS3_)
        /*011c*/ 	.short	0x0380
        /*011e*/ 	.short	0x0050


	//----- nvinfo : EIATTR_SW_WAR
	.align		4
.L_45:
        /*0120*/ 	.byte	0x04, 0x36
        /*0122*/ 	.short	(.L_47 - .L_46)
.L_46:
        /*0124*/ 	.word	0x00000008
.L_47:


//--------------------- .nv.callgraph             --------------------------
	.section	.nv.callgraph,"",@"SHT_CUDA_CALLGRAPH"
	.align	4
	.sectionentsize	8
	.align		4
        /*0000*/ 	.word	0x00000000
	.align		4
        /*0004*/ 	.word	0xffffffff
	.align		4
        /*0008*/ 	.word	index@(_Z21agentPreprocessKerneliiiiiiPKiS0_PKfS2_PfPbS3_)
	.align		4
        /*000c*/ 	.word	index@(vprintf)
	.align		4
        /*0010*/ 	.word	0x00000000
	.align		4
        /*0014*/ 	.word	0xfffffffe
	.align		4
        /*0018*/ 	.word	0x00000000
	.align		4
        /*001c*/ 	.word	0xfffffffd
	.align		4
        /*0020*/ 	.word	0x00000000
	.align		4
        /*0024*/ 	.word	0xfffffffc


//--------------------- .nv.constant4             --------------------------
	.section	.nv.constant4,"a",@progbits
	.align	8
	.align		8
.nv.constant4:
        /*0000*/ 	.dword	vprintf
	.align		8
        /*0008*/ 	.dword	$str
	.align		8
        /*0010*/ 	.dword	__cudart_i2opi_f


//--------------------- .text._Z21agentPreprocessKerneliiiiiiPKiS0_PKfS2_PfPbS3_ --------------------------
	.section	.text._Z21agentPreprocessKerneliiiiiiPKiS0_PKfS2_PfPbS3_,"ax",@progbits
	.align	128
        .global         _Z21agentPreprocessKerneliiiiiiPKiS0_PKfS2_PfPbS3_
        .type           _Z21agentPreprocessKerneliiiiiiPKiS0_PKfS2_PfPbS3_,@function
        .size           _Z21agentPreprocessKerneliiiiiiPKiS0_PKfS2_PfPbS3_,(.L_x_18 - _Z21agentPreprocessKerneliiiiiiPKiS0_PKfS2_PfPbS3_)
        .other          _Z21agentPreprocessKerneliiiiiiPKiS0_PKfS2_PfPbS3_,@"STO_CUDA_ENTRY STV_DEFAULT"
_Z21agentPreprocessKerneliiiiiiPKiS0_PKfS2_PfPbS3_:
.text._Z21agentPreprocessKerneliiiiiiPKiS0_PKfS2_PfPbS3_:
[----:B------:R-:W0:Y:S01]  /*0000*/  LDC R1, c[0x0][0x37c] ;  /* 0x0000df00ff017b82 */ /* 0x000e220000000800 */
[----:B------:R-:W1:Y:S01]  /*0010*/  S2R R0, SR_TID.Y ;  /* 0x0000000000007919 */ /* 0x000e620000002200 */
[----:B------:R-:W2:Y:S06]  /*0020*/  LDCU UR4, c[0x0][0x2fc] ;  /* 0x00005f80ff0477ac */ /* 0x000eac0008000800 */
[----:B------:R-:W3:Y:S01]  /*0030*/  LDC R22, c[0x0][0x360] ;  /* 0x0000d800ff167b82 */ /* 0x000ee20000000800 */
[----:B0-----:R-:W-:Y:S01]  /*0040*/  VIADD R1, R1, 0xffffffc0 ;  /* 0xffffffc001017836 */ /* 0x001fe20000000000 */
[----:B------:R-:W3:Y:S01]  /*0050*/  S2R R3, SR_TID.X ;  /* 0x0000000000037919 */ /* 0x000ee20000002100 */
[----:B------:R-:W0:Y:S01]  /*0060*/  LDCU.64 UR8, c[0x0][0x380] ;  /* 0x00007000ff0877ac */ /* 0x000e220008000a00 */
[----:B------:R-:W4:Y:S04]  /*0070*/  S2R R5, SR_TID.Z ;  /* 0x0000000000057919 */ /* 0x000f280000002300 */
[----:B------:R-:W1:Y:S08]  /*0080*/  S2UR UR6, SR_CTAID.Y ;  /* 0x00000000000679c3 */ /* 0x000e700000002600 */
[----:B------:R-:W1:Y:S08]  /*0090*/  LDC R37, c[0x0][0x364] ;  /* 0x0000d900ff257b82 */ /* 0x000e700000000800 */
[----:B------:R-:W3:Y:S08]  /*00a0*/  S2UR UR5, SR_CTAID.X ;  /* 0x00000000000579c3 */ /* 0x000ef00000002500 */
[----:B------:R-:W4:Y:S08]  /*00b0*/  S2UR UR7, SR_CTAID.Z ;  /* 0x00000000000779c3 */ /* 0x000f300000002700 */
[----:B------:R-:W4:Y:S01]  /*00c0*/  LDC R38, c[0x0][0x368] ;  /* 0x0000da00ff267b82 */ /* 0x000f220000000800 */
[----:B-1----:R-:W-:-:S05]  /*00d0*/  IMAD R37, R37, UR6, R0 ;  /* 0x0000000625257c24 */ /* 0x002fca000f8e0200 */
[----:B0-----:R-:W-:Y:S02]  /*00e0*/  ISETP.GE.AND P0, PT, R37, UR9, PT ;  /* 0x0000000925007c0c */ /* 0x001fe4000bf06270 */
[----:B------:R-:W0:Y:S01]  /*00f0*/  LDC R39, c[0x0][0x388] ;  /* 0x0000e200ff277b82 */ /* 0x000e220000000800 */
[----:B---3--:R-:W-:-:S05]  /*0100*/  IMAD R22, R22, UR5, R3 ;  /* 0x0000000516167c24 */ /* 0x008fca000f8e0203 */
[----:B------:R-:W-:Y:S01]  /*0110*/  ISETP.GE.OR P0, PT, R22, UR8, P0 ;  /* 0x0000000816007c0c */ /* 0x000fe20008706670 */
[----:B----4-:R-:W-:-:S05]  /*0120*/  IMAD R38, R38, UR7, R5 ;  /* 0x0000000726267c24 */ /* 0x010fca000f8e0205 */
[----:B0-----:R-:W-:-:S13]  /*0130*/  ISETP.GE.OR P0, PT, R38, R39, P0 ;  /* 0x000000272600720c */ /* 0x001fda0000706670 */
[----:B--2---:R-:W-:Y:S05]  /*0140*/  @P0 EXIT ;  /* 0x000000000000094d */ /* 0x004fea0003800000 */
[----:B------:R-:W0:Y:S01]  /*0150*/  LDC.64 R18, c[0x0][0x398] ;  /* 0x0000e600ff127b82 */ /* 0x000e220000000a00 */
[----:B------:R-:W1:Y:S01]  /*0160*/  LDCU.64 UR36, c[0x0][0x358] ;  /* 0x00006b00ff2477ac */ /* 0x000e620008000a00 */
[----:B------:R-:W2:Y:S06]  /*0170*/  LDCU UR5, c[0x0][0x38c] ;  /* 0x00007180ff0577ac */ /* 0x000eac0008000800 */
[----:B------:R-:W3:Y:S01]  /*0180*/  LDC.64 R4, c[0x0][0x3b0] ;  /* 0x0000ec00ff047b82 */ /* 0x000ee20000000a00 */
[----:B------:R-:W-:Y:S01]  /*0190*/  VIADD R35, R39, 0xffffffff ;  /* 0xffffffff27237836 */ /* 0x000fe20000000000 */
[----:B------:R-:W4:Y:S01]  /*01a0*/  LDCU.64 UR6, c[0x4][0x8] ;  /* 0x01000100ff0677ac */ /* 0x000f220008000a00 */
[----:B0-----:R-:W-:-:S05]  /*01b0*/  IMAD.WIDE R18, R22, 0x4, R18 ;  /* 0x0000000416127825 */ /* 0x001fca00078e0212 */
[----:B-1----:R-:W2:Y:S02]  /*01c0*/  LDG.E R12, desc[UR36][R18.64] ;  /* 0x00000024120c7981 */ /* 0x002ea4000c1e1900 */
[----:B--2---:R-:W-:-:S04]  /*01d0*/  IMAD R13, R12, R39, R35 ;  /* 0x000000270c0d7224 */ /* 0x004fc800078e0223 */
[----:B------:R-:W-:-:S04]  /*01e0*/  IMAD R13, R13, UR5, RZ ;  /* 0x000000050d0d7c24 */ /* 0x000fc8000f8e02ff */
[----:B---3--:R-:W-:-:S05]  /*01f0*/  IMAD.WIDE R2, R13, 0x4, R4 ;  /* 0x000000040d027825 */ /* 0x008fca00078e0204 */
[----:B------:R-:W2:Y:S04]  /*0200*/  LDG.E R36, desc[UR36][R2.64] ;  /* 0x0000002402247981 */ /* 0x000ea8000c1e1900 */
[----:B------:R-:W3:Y:S04]  /*0210*/  LDG.E R17, desc[UR36][R2.64+0x4] ;  /* 0x0000042402117981 */ /* 0x000ee8000c1e1900 */
[----:B------:R0:W3:Y:S01]  /*0220*/  LDG.E R16, desc[UR36][R2.64+0x18] ;  /* 0x0000182402107981 */ /* 0x0000e2000c1e1900 */
[----:B------:R-:W1:Y:S01]  /*0230*/  LDC R6, c[0x0][0x2f8] ;  /* 0x0000be00ff067b82 */ /* 0x000e620000000800 */
[----:B------:R-:W-:-:S02]  /*0240*/  IMAD R0, R37, R39, R38 ;  /* 0x0000002725007224 */ /* 0x000fc400078e0226 */
[----:B------:R1:W-:Y:S02]  /*0250*/  STL.64 [R1+0x20], R12 ;  /* 0x0000200c01007387 */ /* 0x0003e40000100a00 */
[----:B------:R-:W-:Y:S01]  /*0260*/  IMAD R7, R0, UR5, RZ ;  /* 0x0000000500077c24 */ /* 0x000fe2000f8e02ff */
[----:B0-----:R-:W-:-:S03]  /*0270*/  MOV R2, 0x0 ;  /* 0x0000000000027802 */ /* 0x001fc60000000f00 */
[----:B------:R-:W-:-:S03]  /*0280*/  IMAD.WIDE R4, R7, 0x4, R4 ;  /* 0x0000000407047825 */ /* 0x000fc600078e0204 */
[----:B------:R-:W0:Y:S01]  /*0290*/  LDC.64 R2, c[0x4][R2] ;  /* 0x0100000002027b82 */ /* 0x000e220000000a00 */
[----:B------:R-:W-:Y:S01]  /*02a0*/  IMAD R22, R22, UR9, RZ ;  /* 0x0000000916167c24 */ /* 0x000fe2000f8e02ff */
[----:B------:R-:W5:Y:S03]  /*02b0*/  LDG.E R33, desc[UR36][R4.64] ;  /* 0x0000002404217981 */ /* 0x000f66000c1e1900 */
[----:B------:R-:W-:Y:S01]  /*02c0*/  IMAD R39, R22, R39, R0 ;  /* 0x0000002716277224 */ /* 0x000fe200078e0200 */
[----:B------:R-:W5:Y:S01]  /*02d0*/  LDG.E R34, desc[UR36][R4.64+0x4] ;  /* 0x0000042404227981 */ /* 0x000f62000c1e1900 */
[----:B-1----:R-:W-:-:S03]  /*02e0*/  IADD3 R6, P0, P1, R1, 0x20, R6 ;  /* 0x0000002001067810 */ /* 0x002fc6000791e006 */
[----:B------:R-:W5:Y:S01]  /*02f0*/  LDG.E R32, desc[UR36][R4.64+0x8] ;  /* 0x0000082404207981 */ /* 0x000f62000c1e1900 */
[----:B------:R-:W-:-:S03]  /*0300*/  IADD3.X R7, PT, PT, RZ, UR4, RZ, P0, P1 ;  /* 0x00000004ff077c10 */ /* 0x000fc600087e24ff */
[----:B------:R-:W5:Y:S04]  /*0310*/  LDG.E R31, desc[UR36][R4.64+0xc] ;  /* 0x00000c24041f7981 */ /* 0x000f68000c1e1900 */
[----:B------:R-:W5:Y:S04]  /*0320*/  LDG.E R30, desc[UR36][R4.64+0x10] ;  /* 0x00001024041e7981 */ /* 0x000f68000c1e1900 */
[----:B------:R-:W5:Y:S04]  /*0330*/  LDG.E R28, desc[UR36][R4.64+0x14] ;  /* 0x00001424041c7981 */ /* 0x000f68000c1e1900 */
[----:B------:R-:W5:Y:S04]  /*0340*/  LDG.E R29, desc[UR36][R4.64+0x18] ;  /* 0x00001824041d7981 */ /* 0x000f68000c1e1900 */
[----:B------:R-:W5:Y:S04]  /*0350*/  LDG.E R27, desc[UR36][R4.64+0x1c] ;  /* 0x00001c24041b7981 */ /* 0x000f68000c1e1900 */
[----:B------:R-:W5:Y:S04]  /*0360*/  LDG.E R26, desc[UR36][R4.64+0x20] ;  /* 0x00002024041a7981 */ /* 0x000f68000c1e1900 */
[----:B------:R-:W5:Y:S04]  /*0370*/  LDG.E R25, desc[UR36][R4.64+0x24] ;  /* 0x0000242404197981 */ /* 0x000f68000c1e1900 */
[----:B------:R-:W5:Y:S04]  /*0380*/  LDG.E R24, desc[UR36][R4.64+0x28] ;  /* 0x0000282404187981 */ /* 0x000f68000c1e1900 */
[----:B------:R4:W5:Y:S02]  /*0390*/  LDG.E R23, desc[UR36][R4.64+0x2c] ;  /* 0x00002c2404177981 */ /* 0x000964000c1e1900 */
[----:B----4-:R-:W-:-:S02]  /*03a0*/  IMAD.U32 R4, RZ, RZ, UR6 ;  /* 0x00000006ff047e24 */ /* 0x010fc4000f8e00ff */
[----:B------:R-:W-:Y:S01]  /*03b0*/  IMAD.U32 R5, RZ, RZ, UR7 ;  /* 0x00000007ff057e24 */ /* 0x000fe2000f8e00ff */
[----:B--2---:R-:W1:Y:S08]  /*03c0*/  F2F.F64.F32 R14, R36 ;  /* 0x00000024000e7310 */ /* 0x004e700000201800 */
[----:B---3--:R-:W-:Y:S01]  /*03d0*/  F2F.F64.F32 R8, R17 ;  /* 0x0000001100087310 */ /* 0x008fe20000201800 */
[----:B-1----:R1:W-:Y:S07]  /*03e0*/  STL.64 [R1+0x28], R14 ;  /* 0x0000280e01007387 */ /* 0x0023ee0000100a00 */
[----:B------:R-:W2:Y:S02]  /*03f0*/  F2F.F64.F32 R10, R16 ;  /* 0x00000010000a7310 */ /* 0x000ea40000201800 */
[----:B0-2---:R1:W-:Y:S02]  /*0400*/  STL.128 [R1+0x30], R8 ;  /* 0x0000300801007387 */ /* 0x0053e40000100c00 */
[----:B------:R-:W-:-:S07]  /*0410*/  LEPC R20, `(.L_x_0) ;  /* 0x000000001014794e */ /* 0x000fce0000000000 */
[----:B-1---5:R-:W-:Y:S05]  /*0420*/  CALL.ABS.NOINC R2 ;  /* 0x0000000002007343 */ /* 0x022fea0003c00000 */
.L_x_0:
[C---:B------:R-:W-:Y:S01]  /*0430*/  FMUL R0, R16.reuse, 0.63661974668502807617 ;  /* 0x3f22f98310007820 */ /* 0x040fe20000400000 */
[----:B------:R-:W-:Y:S01]  /*0440*/  FSETP.GE.AND P0, PT, |R16|, 105615, PT ;  /* 0x47ce47801000780b */ /* 0x000fe20003f06200 */
[----:B------:R-:W-:Y:S02]  /*0450*/  BSSY.RECONVERGENT B0, `(.L_x_1) ;  /* 0x0000043000007945 */ /* 0x000fe40003800200 */
[----:B------:R-:W0:Y:S02]  /*0460*/  F2I.NTZ R11, R0 ;  /* 0x00000000000b7305 */ /* 0x000e240000203100 */
[-C--:B0-----:R-:W-:Y:S02]  /*0470*/  I2FP.F32.S32 R9, R11.reuse ;  /* 0x0000000b00097245 */ /* 0x081fe40000201400 */
[----:B------:R-:W-:-:S03]  /*0480*/  MOV R14, R11 ;  /* 0x0000000b000e7202 */ /* 0x000fc60000000f00 */
[----:B------:R-:W-:-:S04]  /*0490*/  FFMA R2, R9, -1.5707962512969970703, R16 ;  /* 0xbfc90fda09027823 */ /* 0x000fc80000000010 */
[----:B------:R-:W-:-:S04]  /*04a0*/  FFMA R2, R9, -7.5497894158615963534e-08, R2 ;  /* 0xb3a2216809027823 */ /* 0x000fc80000000002 */
[----:B------:R-:W-:-:S04]  /*04b0*/  FFMA R9, R9, -5.3903029534742383927e-15, R2 ;  /* 0xa7c234c509097823 */ /* 0x000fc80000000002 */
[----:B------:R-:W-:Y:S01]  /*04c0*/  IMAD.MOV.U32 R6, RZ, RZ, R9 ;  /* 0x000000ffff067224 */ /* 0x000fe200078e0009 */
[----:B------:R-:W-:Y:S06]  /*04d0*/  @!P0 BRA `(.L_x_2) ;  /* 0x0000000000e88947 */ /* 0x000fec0003800000 */
[----:B------:R-:W-:-:S13]  /*04e0*/  FSETP.NEU.AND P1, PT, |R16|, +INF , PT ;  /* 0x7f8000001000780b */ /* 0x000fda0003f2d200 */
[----:B------:R-:W-:Y:S01]  /*04f0*/  @!P1 FMUL R6, RZ, R16 ;  /* 0x00000010ff069220 */ /* 0x000fe20000400000 */
[----:B------:R-:W-:Y:S01]  /*0500*/  @!P1 IMAD.MOV.U32 R11, RZ, RZ, RZ ;  /* 0x000000ffff0b9224 */ /* 0x000fe200078e00ff */
[----:B------:R-:W-:Y:S06]  /*0510*/  @!P1 BRA `(.L_x_2) ;  /* 0x0000000000d89947 */ /* 0x000fec0003800000 */
[----:B------:R-:W0:Y:S01]  /*0520*/  LDCU.64 UR4, c[0x4][0x10] ;  /* 0x01000200ff0477ac */ /* 0x000e220008000a00 */
[----:B------:R-:W-:Y:S02]  /*0530*/  IMAD.SHL.U32 R2, R16, 0x100, RZ ;  /* 0x0000010010027824 */ /* 0x000fe400078e00ff */
[----:B------:R-:W-:Y:S01]  /*0540*/  HFMA2 R8, -RZ, RZ, 0, 0 ;  /* 0x00000000ff087431 */ /* 0x000fe200000001ff */
[----:B------:R-:W-:Y:S01]  /*0550*/  BSSY.RECONVERGENT B1, `(.L_x_3) ;  /* 0x0000013000017945 */ /* 0x000fe20003800200 */
[----:B------:R-:W-:Y:S02]  /*0560*/  IMAD.MOV.U32 R6, RZ, RZ, RZ ;  /* 0x000000ffff067224 */ /* 0x000fe400078e00ff */
[----:B------:R-:W-:Y:S01]  /*0570*/  IMAD.MOV.U32 R13, RZ, RZ, RZ ;  /* 0x000000ffff0d7224 */ /* 0x000fe200078e00ff */
[----:B------:R-:W-:Y:S01]  /*0580*/  LOP3.LUT R7, R2, 0x80000000, RZ, 0xfc, !PT ;  /* 0x8000000002077812 */ /* 0x000fe200078efcff */
[----:B------:R-:W-:Y:S01]  /*0590*/  IMAD.MOV.U32 R0, RZ, RZ, R1 ;  /* 0x000000ffff007224 */ /* 0x000fe200078e0001 */
[----:B0-----:R-:W-:Y:S01]  /*05a0*/  MOV R10, UR4 ;  /* 0x00000004000a7c02 */ /* 0x001fe20008000f00 */
[----:B------:R-:W-:-:S07]  /*05b0*/  IMAD.U32 R3, RZ, RZ, UR5 ;  /* 0x00000005ff037e24 */ /* 0x000fce000f8e00ff */
.L_x_4:
[----:B------:R-:W-:-:S05]  /*05c0*/  IMAD.MOV.U32 R2, RZ, RZ, R10 ;  /* 0x000000ffff027224 */ /* 0x000fca00078e000a */
[----:B------:R0:W2:Y:S01]  /*05d0*/  LDG.E.CONSTANT R4, desc[UR36][R2.64] ;  /* 0x0000002402047981 */ /* 0x0000a2000c1e9900 */
[----:B------:R-:W-:Y:S01]  /*05e0*/  VIADD R8, R8, 0x1 ;  /* 0x0000000108087836 */ /* 0x000fe20000000000 */
[----:B------:R-:W-:-:S04]  /*05f0*/  IADD3 R10, P3, PT, R10, 0x4, RZ ;  /* 0x000000040a0a7810 */ /* 0x000fc80007f7e0ff */
[----:B------:R-:W-:Y:S01]  /*0600*/  ISETP.NE.AND P1, PT, R8, 0x6, PT ;  /* 0x000000060800780c */ /* 0x000fe20003f25270 */
[----:B0-----:R-:W-:Y:S02]  /*0610*/  IMAD.X R3, RZ, RZ, R3, P3 ;  /* 0x000000ffff037224 */ /* 0x001fe400018e0603 */
[----:B--2---:R-:W-:-:S03]  /*0620*/  IMAD.WIDE.U32 R4, R4, R7, RZ ;  /* 0x0000000704047225 */ /* 0x004fc600078e00ff */
[----:B------:R-:W-:-:S04]  /*0630*/  IADD3 R11, P2, PT, R4, R6, RZ ;  /* 0x00000006040b7210 */ /* 0x000fc80007f5e0ff */
[----:B------:R-:W-:Y:S01]  /*0640*/  IADD3.X R6, PT, PT, R5, R13, RZ, P2, !PT ;  /* 0x0000000d05067210 */ /* 0x000fe200017fe4ff */
[----:B------:R0:W-:Y:S02]  /*0650*/  STL [R0], R11 ;  /* 0x0000000b00007387 */ /* 0x0001e40000100800 */
[----:B0-----:R-:W-:Y:S01]  /*0660*/  VIADD R0, R0, 0x4 ;  /* 0x0000000400007836 */ /* 0x001fe20000000000 */
[----:B------:R-:W-:Y:S06]  /*0670*/  @P1 BRA `(.L_x_4) ;  /* 0xfffffffc00d01947 */ /* 0x000fec000383ffff */
[----:B------:R-:W-:Y:S05]  /*0680*/  BSYNC.RECONVERGENT B1 ;  /* 0x0000000000017941 */ /* 0x000fea0003800200 */
.L_x_3:
[----:B------:R-:W-:Y:S01]  /*0690*/  SHF.R.U32.HI R4, RZ, 0x17, R16 ;  /* 0x00000017ff047819 */ /* 0x000fe20000011610 */
[----:B------:R0:W-:Y:S03]  /*06a0*/  STL [R1+0x18], R6 ;  /* 0x0000180601007387 */ /* 0x0001e60000100800 */
[C---:B------:R-:W-:Y:S02]  /*06b0*/  LOP3.LUT R0, R4.reuse, 0xe0, RZ, 0xc0, !PT ;  /* 0x000000e004007812 */ /* 0x040fe400078ec0ff */
[----:B------:R-:W-:-:S03]  /*06c0*/  LOP3.LUT P1, RZ, R4, 0x1f, RZ, 0xc0, !PT ;  /* 0x0000001f04ff7812 */ /* 0x000fc6000782c0ff */
[----:B------:R-:W-:-:S05]  /*06d0*/  VIADD R0, R0, 0xffffff80 ;  /* 0xffffff8000007836 */ /* 0x000fca0000000000 */
[----:B------:R-:W-:-:S05]  /*06e0*/  SHF.R.U32.HI R0, RZ, 0x5, R0 ;  /* 0x00000005ff007819 */ /* 0x000fca0000011600 */
[----:B------:R-:W-:-:S05]  /*06f0*/  IMAD R5, R0, -0x4, R1 ;  /* 0xfffffffc00057824 */ /* 0x000fca00078e0201 */
[----:B------:R-:W2:Y:S04]  /*0700*/  LDL R7, [R5+0x18] ;  /* 0x0000180005077983 */ /* 0x000ea80000100800 */
[----:B------:R-:W2:Y:S04]  /*0710*/  LDL R2, [R5+0x14] ;  /* 0x0000140005027983 */ /* 0x000ea80000100800 */
[----:B------:R-:W3:Y:S01]  /*0720*/  @P1 LDL R3, [R5+0x10] ;  /* 0x0000100005031983 */ /* 0x000ee20000100800 */
[----:B------:R-:W-:Y:S01]  /*0730*/  LOP3.LUT R0, R4, 0x1f, RZ, 0xc0, !PT ;  /* 0x0000001f04007812 */ /* 0x000fe200078ec0ff */
[----:B------:R-:W-:Y:S01]  /*0740*/  UMOV UR4, 0x54442d19 ;  /* 0x54442d1900047882 */ /* 0x000fe20000000000 */
[----:B------:R-:W-:-:S02]  /*0750*/  UMOV UR5, 0x3bf921fb ;  /* 0x3bf921fb00057882 */ /* 0x000fc40000000000 */
[-C--:B--2---:R-:W-:Y:S02]  /*0760*/  @P1 SHF.L.W.U32.HI R7, R2, R0.reuse, R7 ;  /* 0x0000000002071219 */ /* 0x084fe40000010e07 */
[----:B---3--:R-:W-:Y:S02]  /*0770*/  @P1 SHF.L.W.U32.HI R2, R3, R0, R2 ;  /* 0x0000000003021219 */ /* 0x008fe40000010e02 */
[----:B------:R-:W-:Y:S02]  /*0780*/  ISETP.GE.AND P1, PT, R16, RZ, PT ;  /* 0x000000ff1000720c */ /* 0x000fe40003f26270 */
[C---:B------:R-:W-:Y:S02]  /*0790*/  SHF.L.W.U32.HI R11, R2.reuse, 0x2, R7 ;  /* 0x00000002020b7819 */ /* 0x040fe40000010e07 */
[----:B------:R-:W-:Y:S02]  /*07a0*/  SHF.L.U32 R2, R2, 0x2, RZ ;  /* 0x0000000202027819 */ /* 0x000fe400000006ff */
[----:B------:R-:W-:-:S02]  /*07b0*/  SHF.R.S32.HI R0, RZ, 0x1f, R11 ;  /* 0x0000001fff007819 */ /* 0x000fc4000001140b */
[C---:B0-----:R-:W-:Y:S02]  /*07c0*/  LOP3.LUT R6, R11.reuse, R16, RZ, 0x3c, !PT ;  /* 0x000000100b067212 */ /* 0x041fe400078e3cff */
[C---:B------:R-:W-:Y:S02]  /*07d0*/  LOP3.LUT R2, R0.reuse, R2, RZ, 0x3c, !PT ;  /* 0x0000000200027212 */ /* 0x040fe400078e3cff */
[----:B------:R-:W-:Y:S02]  /*07e0*/  LOP3.LUT R3, R0, R11, RZ, 0x3c, !PT ;  /* 0x0000000b00037212 */ /* 0x000fe400078e3cff */
[----:B------:R-:W-:Y:S02]  /*07f0*/  SHF.R.U32.HI R0, RZ, 0x1e, R7 ;  /* 0x0000001eff007819 */ /* 0x000fe40000011607 */
[----:B------:R-:W-:Y:S02]  /*0800*/  ISETP.GE.AND P2, PT, R6, RZ, PT ;  /* 0x000000ff0600720c */ /* 0x000fe40003f46270 */
[----:B------:R-:W0:Y:S01]  /*0810*/  I2F.F64.S64 R2, R2 ;  /* 0x0000000200027312 */ /* 0x000e220000301c00 */
[----:B------:R-:W-:-:S05]  /*0820*/  LEA.HI R11, R11, R0, RZ, 0x1 ;  /* 0x000000000b0b7211 */ /* 0x000fca00078f08ff */
[----:B------:R-:W-:-:S04]  /*0830*/  IMAD.MOV R0, RZ, RZ, -R11 ;  /* 0x000000ffff007224 */ /* 0x000fc800078e0a0b */
[----:B------:R-:W-:Y:S01]  /*0840*/  @!P1 IMAD.MOV.U32 R11, RZ, RZ, R0 ;  /* 0x000000ffff0b9224 */ /* 0x000fe200078e0000 */
[----:B0-----:R-:W-:-:S10]  /*0850*/  DMUL R4, R2, UR4 ;  /* 0x0000000402047c28 */ /* 0x001fd40008000000 */
[----:B------:R-:W0:Y:S02]  /*0860*/  F2F.F32.F64 R4, R4 ;  /* 0x0000000400047310 */ /* 0x000e240000301000 */
[----:B0-----:R-:W-:-:S07]  /*0870*/  FSEL R6, -R4, R4, !P2 ;  /* 0x0000000404067208 */ /* 0x001fce0005000100 */
.L_x_2:
[----:B------:R-:W-:Y:S05]  /*0880*/  BSYNC.RECONVERGENT B0 ;  /* 0x0000000000007941 */ /* 0x000fea0003800200 */
.L_x_1:
[----:B------:R-:W0:Y:S01]  /*0890*/  LDC R13, c[0x0][0x390] ;  /* 0x0000e400ff0d7b82 */ /* 0x000e220000000800 */
[----:B------:R-:W-:Y:S01]  /*08a0*/  FMUL R5, R6, R6 ;  /* 0x0000000606057220 */ /* 0x000fe20000400000 */
[----:B------:R-:W-:Y:S01]  /*08b0*/  IMAD.MOV.U32 R0, RZ, RZ, 0x37cbac00 ;  /* 0x37cbac00ff007424 */ /* 0x000fe200078e00ff */
[----:B------:R-:W-:Y:S01]  /*08c0*/  LOP3.LUT R7, R11, 0x1, RZ, 0xc0, !PT ;  /* 0x000000010b077812 */ /* 0x000fe200078ec0ff */
[----:B------:R-:W-:Y:S01]  /*08d0*/  BSSY.RECONVERGENT B0, `(.L_x_5) ;  /* 0x000004d000007945 */ /* 0x000fe20003800200 */
[----:B------:R-:W-:Y:S01]  /*08e0*/  MOV R10, 0x3c0885e4 ;  /* 0x3c0885e4000a7802 */ /* 0x000fe20000000f00 */
[----:B------:R-:W-:Y:S01]  /*08f0*/  FFMA R4, R5, R0, -0.0013887860113754868507 ;  /* 0xbab607ed05047423 */ /* 0x000fe20000000000 */
[----:B------:R-:W-:Y:S01]  /*0900*/  ISETP.NE.U32.AND P1, PT, R7, 0x1, PT ;  /* 0x000000010700780c */ /* 0x000fe20003f25070 */
[----:B------:R-:W0:Y:S01]  /*0910*/  LDC.64 R2, c[0x0][0x388] ;  /* 0x0000e200ff027b82 */ /* 0x000e220000000a00 */
[----:B------:R-:W-:Y:S02]  /*0920*/  VIADD R7, R11, 0x1 ;  /* 0x000000010b077836 */ /* 0x000fe40000000000 */
[----:B------:R-:W-:Y:S01]  /*0930*/  FSEL R4, R4, -0.00019574658654164522886, P1 ;  /* 0xb94d415304047808 */ /* 0x000fe20000800000 */
[----:B------:R-:W-:Y:S01]  /*0940*/  IMAD.MOV.U32 R11, RZ, RZ, 0x3e2aaaa8 ;  /* 0x3e2aaaa8ff0b7424 */ /* 0x000fe200078e00ff */
[----:B------:R-:W-:-:S02]  /*0950*/  FSEL R8, R10, 0.041666727513074874878, !P1 ;  /* 0x3d2aaabb0a087808 */ /* 0x000fc40004800000 */
[----:B------:R-:W-:Y:S02]  /*0960*/  LOP3.LUT P2, RZ, R7, 0x2, RZ, 0xc0, !PT ;  /* 0x0000000207ff7812 */ /* 0x000fe4000784c0ff */
[----:B------:R-:W-:Y:S01]  /*0970*/  FSEL R7, -R11, -0.4999999701976776123, !P1 ;  /* 0xbeffffff0b077808 */ /* 0x000fe20004800100 */
[----:B------:R-:W-:Y:S01]  /*0980*/  FFMA R8, R5, R4, R8 ;  /* 0x0000000405087223 */ /* 0x000fe20000000008 */
[----:B------:R-:W-:-:S03]  /*0990*/  FSEL R4, R6, 1, !P1 ;  /* 0x3f80000006047808 */ /* 0x000fc60004800000 */
[C---:B------:R-:W-:Y:S02]  /*09a0*/  FFMA R7, R5.reuse, R8, R7 ;  /* 0x0000000805077223 */ /* 0x040fe40000000007 */
[----:B------:R-:W-:Y:S01]  /*09b0*/  FFMA R5, R5, R4, RZ ;  /* 0x0000000405057223 */ /* 0x000fe200000000ff */
[----:B0-----:R-:W-:-:S03]  /*09c0*/  IADD3 R8, PT, PT, R13, R2, R3 ;  /* 0x000000020d087210 */ /* 0x001fc60007ffe003 */
[----:B------:R-:W-:Y:S02]  /*09d0*/  FFMA R3, R5, R7, R4 ;  /* 0x0000000705037223 */ /* 0x000fe40000000004 */
[----:B------:R-:W-:Y:S02]  /*09e0*/  VIADD R8, R8, 0x3 ;  /* 0x0000000308087836 */ /* 0x000fe40000000000 */
[----:B------:R-:W-:Y:S01]  /*09f0*/  @P2 FADD R3, RZ, -R3 ;  /* 0x80000003ff032221 */ /* 0x000fe20000000000 */
[----:B------:R-:W-:Y:S06]  /*0a00*/  @!P0 BRA `(.L_x_6) ;  /* 0x0000000000e48947 */ /* 0x000fec0003800000 */
[----:B------:R-:W-:-:S13]  /*0a10*/  FSETP.NEU.AND P0, PT, |R16|, +INF , PT ;  /* 0x7f8000001000780b */ /* 0x000fda0003f0d200 */
[----:B------:R-:W-:Y:S01]  /*0a20*/  @!P0 FMUL R9, RZ, R16 ;  /* 0x00000010ff098220 */ /* 0x000fe20000400000 */
[----:B------:R-:W-:Y:S01]  /*0a30*/  @!P0 MOV R14, RZ ;  /* 0x000000ff000e8202 */ /* 0x000fe20000000f00 */
        /* <DEDUP_REMOVED lines=8> */
[----:B------:R-:W-:Y:S02]  /*0ac0*/  IMAD.MOV.U32 R12, RZ, RZ, R1 ;  /* 0x000000ffff0c7224 */ /* 0x000fe400078e0001 */
[----:B0-----:R-:W-:-:S02]  /*0ad0*/  IMAD.U32 R4, RZ, RZ, UR4 ;  /* 0x00000004ff047e24 */ /* 0x001fc4000f8e00ff */
[----:B------:R-:W-:-:S07]  /*0ae0*/  IMAD.U32 R5, RZ, RZ, UR5 ;  /* 0x00000005ff057e24 */ /* 0x000fce000f8e00ff */
.L_x_8:
[----:B------:R0:W2:Y:S01]  /*0af0*/  LDG.E.CONSTANT R6, desc[UR36][R4.64] ;  /* 0x0000002404067981 */ /* 0x0000a2000c1e9900 */
[----:B------:R-:W-:-:S04]  /*0b00*/  IADD3 R14, PT, PT, R14, 0x1, RZ ;  /* 0x000000010e0e7810 */ /* 0x000fc80007ffe0ff */
[----:B------:R-:W-:Y:S02]  /*0b10*/  ISETP.NE.AND P0, PT, R14, 0x6, PT ;  /* 0x000000060e00780c */ /* 0x000fe40003f05270 */
[----:B0-----:R-:W-:-:S05]  /*0b20*/  IADD3 R4, P2, PT, R4, 0x4, RZ ;  /* 0x0000000404047810 */ /* 0x001fca0007f5e0ff */
[----:B------:R-:W-:Y:S02]  /*0b30*/  IMAD.X R5, RZ, RZ, R5, P2 ;  /* 0x000000ffff057224 */ /* 0x000fe400010e0605 */
[----:B--2---:R-:W-:-:S03]  /*0b40*/  IMAD.WIDE.U32 R6, R6, R41, RZ ;  /* 0x0000002906067225 */ /* 0x004fc600078e00ff */
[----:B------:R-:W-:-:S05]  /*0b50*/  IADD3 R15, P1, PT, R6, R9, RZ ;  /* 0x00000009060f7210 */ /* 0x000fca0007f3e0ff */
[----:B------:R0:W-:Y:S01]  /*0b60*/  STL [R12], R15 ;  /* 0x0000000f0c007387 */ /* 0x0001e20000100800 */
[----:B------:R-:W-:Y:S02]  /*0b70*/  IMAD.X R9, R7, 0x1, R21, P1 ;  /* 0x0000000107097824 */ /* 0x000fe400008e0615 */
[----:B0-----:R-:W-:Y:S01]  /*0b80*/  VIADD R12, R12, 0x4 ;  /* 0x000000040c0c7836 */ /* 0x001fe20000000000 */
[----:B------:R-:W-:Y:S06]  /*0b90*/  @P0 BRA `(.L_x_8) ;  /* 0xfffffffc00d40947 */ /* 0x000fec000383ffff */
[----:B------:R-:W-:Y:S05]  /*0ba0*/  BSYNC.RECONVERGENT B1 ;  /* 0x0000000000017941 */ /* 0x000fea0003800200 */
.L_x_7:
[----:B------:R-:W-:Y:S01]  /*0bb0*/  SHF.R.U32.HI R6, RZ, 0x17, R16 ;  /* 0x00000017ff067819 */ /* 0x000fe20000011610 */
[----:B------:R0:W-:Y:S03]  /*0bc0*/  STL [R1+0x18], R9 ;  /* 0x0000180901007387 */ /* 0x0001e60000100800 */
[C---:B------:R-:W-:Y:S02]  /*0bd0*/  LOP3.LUT R4, R6.reuse, 0xe0, RZ, 0xc0, !PT ;  /* 0x000000e006047812 */ /* 0x040fe400078ec0ff */
[----:B------:R-:W-:Y:S02]  /*0be0*/  LOP3.LUT P0, RZ, R6, 0x1f, RZ, 0xc0, !PT ;  /* 0x0000001f06ff7812 */ /* 0x000fe4000780c0ff */
[----:B------:R-:W-:-:S04]  /*0bf0*/  IADD3 R4, PT, PT, R4, -0x80, RZ ;  /* 0xffffff8004047810 */ /* 0x000fc80007ffe0ff */
[----:B------:R-:W-:-:S05]  /*0c00*/  SHF.R.U32.HI R4, RZ, 0x5, R4 ;  /* 0x00000005ff047819 */ /* 0x000fca0000011604 */
[----:B------:R-:W-:-:S05]  /*0c10*/  IMAD R7, R4, -0x4, R1 ;  /* 0xfffffffc04077824 */ /* 0x000fca00078e0201 */
[----:B------:R-:W2:Y:S04]  /*0c20*/  LDL R12, [R7+0x18] ;  /* 0x00001800070c7983 */ /* 0x000ea80000100800 */
[----:B------:R-:W2:Y:S04]  /*0c30*/  LDL R5, [R7+0x14] ;  /* 0x0000140007057983 */ /* 0x000ea80000100800 */
[----:B------:R-:W3:Y:S01]  /*0c40*/  @P0 LDL R4, [R7+0x10] ;  /* 0x0000100007040983 */ /* 0x000ee20000100800 */
[----:B------:R-:W-:Y:S01]  /*0c50*/  LOP3.LUT R6, R6, 0x1f, RZ, 0xc0, !PT ;  /* 0x0000001f06067812 */ /* 0x000fe200078ec0ff */
[----:B------:R-:W-:Y:S01]  /*0c60*/  UMOV UR4, 0x54442d19 ;  /* 0x54442d1900047882 */ /* 0x000fe20000000000 */
[----:B------:R-:W-:Y:S01]  /*0c70*/  UMOV UR5, 0x3bf921fb ;  /* 0x3bf921fb00057882 */ /* 0x000fe20000000000 */
[----:B------:R-:W-:-:S02]  /*0c80*/  ISETP.GE.AND P1, PT, R16, RZ, PT ;  /* 0x000000ff1000720c */ /* 0x000fc40003f26270 */
[-C--:B--2---:R-:W-:Y:S02]  /*0c90*/  @P0 SHF.L.W.U32.HI R12, R5, R6.reuse, R12 ;  /* 0x00000006050c0219 */ /* 0x084fe40000010e0c */
[----:B---3--:R-:W-:-:S04]  /*0ca0*/  @P0 SHF.L.W.U32.HI R5, R4, R6, R5 ;  /* 0x0000000604050219 */ /* 0x008fc80000010e05 */
[C-C-:B------:R-:W-:Y:S01]  /*0cb0*/  SHF.L.W.U32.HI R15, R5.reuse, 0x2, R12.reuse ;  /* 0x00000002050f7819 */ /* 0x140fe20000010e0c */
[----:B------:R-:W-:Y:S01]  /*0cc0*/  IMAD.SHL.U32 R5, R5, 0x4, RZ ;  /* 0x0000000405057824 */ /* 0x000fe200078e00ff */
[----:B------:R-:W-:Y:S02]  /*0cd0*/  SHF.R.U32.HI R12, RZ, 0x1e, R12 ;  /* 0x0000001eff0c7819 */ /* 0x000fe4000001160c */
[----:B------:R-:W-:Y:S02]  /*0ce0*/  SHF.R.S32.HI R6, RZ, 0x1f, R15 ;  /* 0x0000001fff067819 */ /* 0x000fe4000001140f */
[----:B0-----:R-:W-:Y:S02]  /*0cf0*/  LOP3.LUT R9, R15, R16, RZ, 0x3c, !PT ;  /* 0x000000100f097212 */ /* 0x001fe400078e3cff */
[C---:B------:R-:W-:Y:S02]  /*0d00*/  LOP3.LUT R4, R6.reuse, R5, RZ, 0x3c, !PT ;  /* 0x0000000506047212 */ /* 0x040fe400078e3cff */
[----:B------:R-:W-:-:S02]  /*0d10*/  LOP3.LUT R5, R6, R15, RZ, 0x3c, !PT ;  /* 0x0000000f06057212 */ /* 0x000fc400078e3cff */
[----:B------:R-:W-:Y:S02]  /*0d20*/  LEA.HI R14, R15, R12, RZ, 0x1 ;  /* 0x0000000c0f0e7211 */ /* 0x000fe400078f08ff */
[----:B------:R-:W-:Y:S02]  /*0d30*/  ISETP.GE.AND P0, PT, R9, RZ, PT ;  /* 0x000000ff0900720c */ /* 0x000fe40003f06270 */
[----:B------:R-:W0:Y:S01]  /*0d40*/  I2F.F64.S64 R4, R4 ;  /* 0x0000000400047312 */ /* 0x000e220000301c00 */
[----:B------:R-:W-:-:S04]  /*0d50*/  IMAD.MOV R9, RZ, RZ, -R14 ;  /* 0x000000ffff097224 */ /* 0x000fc800078e0a0e */
[----:B------:R-:W-:Y:S01]  /*0d60*/  @!P1 IMAD.MOV.U32 R14, RZ, RZ, R9 ;  /* 0x000000ffff0e9224 */ /* 0x000fe200078e0009 */
[----:B0-----:R-:W-:-:S10]  /*0d70*/  DMUL R6, R4, UR4 ;  /* 0x0000000404067c28 */ /* 0x001fd40008000000 */
[----:B------:R-:W0:Y:S02]  /*0d80*/  F2F.F32.F64 R6, R6 ;  /* 0x0000000600067310 */ /* 0x000e240000301000 */
[----:B0-----:R-:W-:-:S07]  /*0d90*/  FSEL R9, -R6, R6, !P0 ;  /* 0x0000000606097208 */ /* 0x001fce0004000100 */
.L_x_6:
[----:B------:R-:W-:Y:S05]  /*0da0*/  BSYNC.RECONVERGENT B0 ;  /* 0x0000000000007941 */ /* 0x000fea0003800200 */
.L_x_5:
[----:B------:R-:W-:Y:S01]  /*0db0*/  FMUL R4, R9, R9 ;  /* 0x0000000909047220 */ /* 0x000fe20000400000 */
[----:B------:R-:W-:Y:S01]  /*0dc0*/  LOP3.LUT R6, R14, 0x1, RZ, 0xc0, !PT ;  /* 0x000000010e067812 */ /* 0x000fe200078ec0ff */
[----:B------:R-:W-:Y:S01]  /*0dd0*/  IMAD.MOV.U32 R20, RZ, RZ, 0x3effffff ;  /* 0x3effffffff147424 */ /* 0x000fe200078e00ff */
[----:B------:R-:W-:Y:S01]  /*0de0*/  MOV R12, 0x3d2aaabb ;  /* 0x3d2aaabb000c7802 */ /* 0x000fe20000000f00 */
[----:B------:R-:W-:Y:S01]  /*0df0*/  FFMA R5, R4, R0, -0.0013887860113754868507 ;  /* 0xbab607ed04057423 */ /* 0x000fe20000000000 */
[----:B------:R-:W-:Y:S01]  /*0e00*/  ISETP.NE.U32.AND P0, PT, R6, 0x1, PT ;  /* 0x000000010600780c */ /* 0x000fe20003f05070 */
[----:B------:R-:W-:Y:S01]  /*0e10*/  FADD R34, R34, R17 ;  /* 0x0000001122227221 */ /* 0x000fe20000000000 */
[----:B------:R-:W-:Y:S01]  /*0e20*/  LOP3.LUT P1, RZ, R14, 0x2, RZ, 0xc0, !PT ;  /* 0x000000020eff7812 */ /* 0x000fe2000782c0ff */
[----:B------:R-:W-:Y:S01]  /*0e30*/  IMAD R43, R39, R8, RZ ;  /* 0x00000008272b7224 */ /* 0x000fe200078e02ff */
[----:B------:R-:W-:Y:S01]  /*0e40*/  FSEL R5, R5, -0.00019574658654164522886, !P0 ;  /* 0xb94d415305057808 */ /* 0x000fe20004000000 */
[----:B------:R-:W-:Y:S01]  /*0e50*/  IMAD.MOV.U32 R45, RZ, RZ, 0x3f800000 ;  /* 0x3f800000ff2d7424 */ /* 0x000fe200078e00ff */
[----:B------:R-:W-:Y:S01]  /*0e60*/  FSEL R7, R12, 0.0083327032625675201416, !P0 ;  /* 0x3c0885e40c077808 */ /* 0x000fe20004000000 */
[----:B------:R-:W0:Y:S01]  /*0e70*/  LDCU UR4, c[0x0][0x394] ;  /* 0x00007280ff0477ac */ /* 0x000e220008000800 */
[----:B------:R-:W-:-:S02]  /*0e80*/  FSEL R15, -R20, -0.16666662693023681641, !P0 ;  /* 0xbe2aaaa8140f7808 */ /* 0x000fc40004000100 */
[----:B------:R-:W-:Y:S01]  /*0e90*/  FSEL R9, R9, 1, P0 ;  /* 0x3f80000009097808 */ /* 0x000fe20000000000 */
[C---:B------:R-:W-:Y:S02]  /*0ea0*/  FFMA R5, R4.reuse, R5, R7 ;  /* 0x0000000504057223 */ /* 0x040fe40000000007 */
[----:B------:R-:W1:Y:S02]  /*0eb0*/  LDC.64 R6, c[0x0][0x3b8] ;  /* 0x0000ee00ff067b82 */ /* 0x000e640000000a00 */
[C---:B------:R-:W-:Y:S01]  /*0ec0*/  FFMA R15, R4.reuse, R5, R15 ;  /* 0x00000005040f7223 */ /* 0x040fe2000000000f */
[----:B------:R-:W-:-:S04]  /*0ed0*/  FFMA R14, R4, R9, RZ ;  /* 0x00000009040e7223 */ /* 0x000fc800000000ff */
[----:B------:R-:W-:Y:S01]  /*0ee0*/  FFMA R21, R14, R15, R9 ;  /* 0x0000000f0e157223 */ /* 0x000fe20000000009 */
[----:B------:R-:W2:Y:S01]  /*0ef0*/  LDC.64 R4, c[0x0][0x3a0] ;  /* 0x0000e800ff047b82 */ /* 0x000ea20000000a00 */
[----:B------:R-:W-:Y:S02]  /*0f00*/  FADD R14, R33, -R36 ;  /* 0x80000024210e7221 */ /* 0x000fe40000000000 */
[----:B------:R-:W-:-:S04]  /*0f10*/  @P1 FADD R21, RZ, -R21 ;  /* 0x80000015ff151221 */ /* 0x000fc80000000000 */
[C---:B------:R-:W-:Y:S01]  /*0f20*/  FMUL R40, R21.reuse, R34 ;  /* 0x0000002215287220 */ /* 0x040fe20000400000 */
[----:B------:R-:W-:-:S03]  /*0f30*/  FMUL R9, R21, R14 ;  /* 0x0000000e15097220 */ /* 0x000fc60000400000 */
[C---:B------:R-:W-:Y:S01]  /*0f40*/  FFMA R33, R3.reuse, R14, -R40 ;  /* 0x0000000e03217223 */ /* 0x040fe20000000828 */
[----:B------:R-:W-:Y:S01]  /*0f50*/  FFMA R34, R3, R34, R9 ;  /* 0x0000002203227223 */ /* 0x000fe20000000009 */
[----:B------:R-:W3:Y:S02]  /*0f60*/  LDC.64 R14, c[0x0][0x3a8] ;  /* 0x0000ea00ff0e7b82 */ /* 0x000ee40000000a00 */
[----:B------:R-:W-:Y:S01]  /*0f70*/  FADD R33, R36, R33 ;  /* 0x0000002124217221 */ /* 0x000fe20000000000 */
[----:B-1----:R-:W-:-:S04]  /*0f80*/  IMAD.WIDE R8, R43, 0x4, R6 ;  /* 0x000000042b087825 */ /* 0x002fc800078e0206 */
[----:B------:R-:W-:Y:S01]  /*0f90*/  FADD R17, R17, R34 ;  /* 0x0000002211117221 */ /* 0x000fe20000000000 */
[----:B------:R-:W-:Y:S01]  /*0fa0*/  STG.E desc[UR36][R8.64+0xc], R31 ;  /* 0x00000c1f08007986 */ /* 0x000fe2000c101924 */
[----:B--2---:R-:W-:-:S03]  /*0fb0*/  IMAD.WIDE.U32 R4, R37, 0x4, R4 ;  /* 0x0000000425047825 */ /* 0x004fc600078e0004 */
[----:B------:R-:W-:Y:S04]  /*0fc0*/  STG.E desc[UR36][R8.64+0x10], R30 ;  /* 0x0000101e08007986 */ /* 0x000fe8000c101924 */
[----:B------:R1:W-:Y:S04]  /*0fd0*/  STG.E desc[UR36][R8.64+0x14], R28 ;  /* 0x0000141c08007986 */ /* 0x0003e8000c101924 */
[----:B------:R-:W-:Y:S04]  /*0fe0*/  STG.E desc[UR36][R8.64+0x8], R32 ;  /* 0x0000082008007986 */ /* 0x000fe8000c101924 */
[----:B------:R-:W-:Y:S04]  /*0ff0*/  STG.E desc[UR36][R8.64], R33 ;  /* 0x0000002108007986 */ /* 0x000fe8000c101924 */
[----:B------:R2:W-:Y:S04]  /*1000*/  STG.E desc[UR36][R8.64+0x4], R17 ;  /* 0x0000041108007986 */ /* 0x0005e8000c101924 */
[----:B------:R-:W4:Y:S02]  /*1010*/  LDG.E R5, desc[UR36][R4.64] ;  /* 0x0000002404057981 */ /* 0x000f24000c1e1900 */
[----:B----4-:R-:W-:-:S05]  /*1020*/  IMAD.WIDE R40, R5, 0x4, R8 ;  /* 0x0000000405287825 */ /* 0x010fca00078e0208 */
[----:B------:R-:W-:Y:S04]  /*1030*/  STG.E desc[UR36][R40.64+0x18], R45 ;  /* 0x0000182d28007986 */ /* 0x000fe8000c101924 */
[----:B------:R-:W4:Y:S01]  /*1040*/  LDG.E R18, desc[UR36][R18.64] ;  /* 0x0000002412127981 */ /* 0x000f22000c1e1900 */
[----:B0-----:R-:W-:Y:S01]  /*1050*/  ISETP.NE.AND P1, PT, R37, UR4, PT ;  /* 0x0000000425007c0c */ /* 0x001fe2000bf25270 */
[----:B-1----:R-:W-:Y:S02]  /*1060*/  VIADD R28, R43, 0x6 ;  /* 0x000000062b1c7836 */ /* 0x002fe40000000000 */
[----:B---3--:R-:W-:-:S03]  /*1070*/  IMAD.WIDE.U32 R14, R38, 0x4, R14 ;  /* 0x00000004260e7825 */ /* 0x008fc600078e000e */
[----:B------:R-:W-:-:S05]  /*1080*/  IADD3.X R43, PT, PT, R28, R13, RZ, PT, PT ;  /* 0x0000000d1c2b7210 */ /* 0x000fca0003fee4ff */
[----:B------:R-:W-:Y:S02]  /*1090*/  IMAD.IADD R4, R38, 0x1, R43 ;  /* 0x0000000126047824 */ /* 0x000fe400078e022b */
[----:B------:R-:W-:Y:S02]  /*10a0*/  @!P1 IADD3.X R5, PT, PT, R28, R13, RZ, PT, !PT ;  /* 0x0000000d1c059210 */ /* 0x000fe40003ffe4ff */
[----:B----4-:R-:W-:-:S13]  /*10b0*/  ISETP.NE.AND P0, PT, R18, R37, PT ;  /* 0x000000251200720c */ /* 0x010fda0003f05270 */
[----:B------:R-:W-:-:S04]  /*10c0*/  @!P0 IMAD.WIDE R30, R13, 0x4, R8 ;  /* 0x000000040d1e8825 */ /* 0x000fc800078e0208 */
[--C-:B--2---:R-:W-:Y:S01]  /*10d0*/  @!P1 IMAD.WIDE R8, R5, 0x4, R6.reuse ;  /* 0x0000000405089825 */ /* 0x104fe200078e0206 */
[----:B------:R-:W-:Y:S03]  /*10e0*/  @!P0 STG.E desc[UR36][R30.64+0x18], R45 ;  /* 0x0000182d1e008986 */ /* 0x000fe6000c101924 */
[----:B------:R-:W-:Y:S01]  /*10f0*/  IMAD.WIDE R4, R4, 0x4, R6 ;  /* 0x0000000404047825 */ /* 0x000fe200078e0206 */
[----:B------:R0:W-:Y:S04]  /*1100*/  @!P1 STG.E desc[UR36][R8.64], R45 ;  /* 0x0000002d08009986 */ /* 0x0001e8000c101924 */
[----:B------:R1:W-:Y:S04]  /*1110*/  STG.E desc[UR36][R4.64], R45 ;  /* 0x0000002d04007986 */ /* 0x0003e8000c101924 */
[----:B------:R-:W2:Y:S01]  /*1120*/  LDG.E R15, desc[UR36][R14.64] ;  /* 0x000000240e0f7981 */ /* 0x000ea2000c1e1900 */
[----:B------:R-:W-:Y:S01]  /*1130*/  FADD R29, R29, -R16 ;  /* 0x800000101d1d7221 */ /* 0x000fe20000000000 */
[----:B------:R-:W-:-:S02]  /*1140*/  IMAD.IADD R43, R43, 0x1, R2 ;  /* 0x000000012b2b7824 */ /* 0x000fc400078e0202 */
[-C--:B------:R-:W-:Y:S01]  /*1150*/  FMUL R2, R26, R21.reuse ;  /* 0x000000151a027220 */ /* 0x080fe20000400000 */
[----:B0-----:R-:W-:Y:S01]  /*1160*/  FMUL R9, R27, R21 ;  /* 0x000000151b097220 */ /* 0x001fe20000400000 */
[----:B------:R-:W-:Y:S01]  /*1170*/  FMUL R19, R29, 0.63661974668502807617 ;  /* 0x3f22f9831d137820 */ /* 0x000fe20000400000 */
[----:B------:R-:W-:Y:S01]  /*1180*/  IMAD.WIDE R6, R43, 0x4, R6 ;  /* 0x000000042b067825 */ /* 0x000fe200078e0206 */
[----:B------:R-:W-:-:S03]  /*1190*/  FSETP.GE.AND P0, PT, |R29|, 105615, PT ;  /* 0x47ce47801d00780b */ /* 0x000fc60003f06200 */
[----:B-1----:R-:W-:Y:S01]  /*11a0*/  FMUL R4, R24, R21 ;  /* 0x0000001518047220 */ /* 0x002fe20000400000 */
[----:B------:R-:W-:Y:S01]  /*11b0*/  BSSY.RECONVERGENT B0, `(.L_x_9) ;  /* 0x0000049000007945 */ /* 0x000fe20003800200 */
[-C--:B------:R-:W-:Y:S01]  /*11c0*/  FFMA R27, R27, R3.reuse, -R2 ;  /* 0x000000031b1b7223 */ /* 0x080fe20000000802 */
[----:B------:R-:W0:Y:S01]  /*11d0*/  F2I.NTZ R19, R19 ;  /* 0x0000001300137305 */ /* 0x000e220000203100 */
[----:B------:R-:W-:Y:S01]  /*11e0*/  FFMA R9, R26, R3, R9 ;  /* 0x000000031a097223 */ /* 0x000fe20000000009 */
[----:B0-----:R-:W-:Y:S01]  /*11f0*/  I2FP.F32.S32 R16, R19 ;  /* 0x0000001300107245 */ /* 0x001fe20000201400 */
[----:B------:R-:W-:-:S04]  /*1200*/  IMAD.MOV.U32 R18, RZ, RZ, R19 ;  /* 0x000000ffff127224 */ /* 0x000fc800078e0013 */
[----:B------:R-:W-:-:S04]  /*1210*/  FFMA R13, R16, -1.5707962512969970703, R29 ;  /* 0xbfc90fda100d7823 */ /* 0x000fc8000000001d */
[----:B------:R-:W-:-:S04]  /*1220*/  FFMA R13, R16, -7.5497894158615963534e-08, R13 ;  /* 0xb3a22168100d7823 */ /* 0x000fc8000000000d */
[----:B------:R-:W-:Y:S01]  /*1230*/  FFMA R16, R16, -5.3903029534742383927e-15, R13 ;  /* 0xa7c234c510107823 */ /* 0x000fe2000000000d */
[C---:B------:R-:W-:Y:S01]  /*1240*/  FMUL R13, R25.reuse, R21 ;  /* 0x00000015190d7220 */ /* 0x040fe20000400000 */
[----:B------:R-:W-:-:S03]  /*1250*/  FFMA R25, R25, R3, -R4 ;  /* 0x0000000319197223 */ /* 0x000fc60000000804 */
[----:B------:R-:W-:Y:S01]  /*1260*/  FFMA R13, R24, R3, R13 ;  /* 0x00000003180d7223 */ /* 0x000fe2000000000d */
[----:B------:R-:W-:Y:S01]  /*1270*/  MOV R2, R16 ;  /* 0x0000001000027202 */ /* 0x000fe20000000f00 */
[----:B--2---:R0:W-:Y:S01]  /*1280*/  STG.E desc[UR36][R6.64], R15 ;  /* 0x0000000f06007986 */ /* 0x0041e2000c101924 */
[----:B------:R-:W-:Y:S05]  /*1290*/  @!P0 BRA `(.L_x_10) ;  /* 0x0000000000e88947 */ /* 0x000fea0003800000 */
[----:B------:R-:W-:-:S13]  /*12a0*/  FSETP.NEU.AND P1, PT, |R29|, +INF , PT ;  /* 0x7f8000001d00780b */ /* 0x000fda0003f2d200 */
[----:B------:R-:W-:Y:S01]  /*12b0*/  @!P1 FMUL R2, RZ, R29 ;  /* 0x0000001dff029220 */ /* 0x000fe20000400000 */
[----:B------:R-:W-:Y:S01]  /*12c0*/  @!P1 IMAD.MOV.U32 R19, RZ, RZ, RZ ;  /* 0x000000ffff139224 */ /* 0x000fe200078e00ff */
[----:B------:R-:W-:Y:S06]  /*12d0*/  @!P1 BRA `(.L_x_10) ;  /* 0x0000000000d89947 */ /* 0x000fec0003800000 */
[----:B------:R-:W1:Y:S01]  /*12e0*/  LDCU.64 UR4, c[0x4][0x10] ;  /* 0x01000200ff0477ac */ /* 0x000e620008000a00 */
[----:B------:R-:W-:Y:S01]  /*12f0*/  IMAD.SHL.U32 R2, R29, 0x100, RZ ;  /* 0x000001001d027824 */ /* 0x000fe200078e00ff */
[----:B------:R-:W-:Y:S01]  /*1300*/  BSSY.RECONVERGENT B1, `(.L_x_11) ;  /* 0x0000014000017945 */ /* 0x000fe20003800200 */
[----:B------:R-:W-:Y:S01]  /*1310*/  IMAD.MOV.U32 R14, RZ, RZ, RZ ;  /* 0x000000ffff0e7224 */ /* 0x000fe200078e00ff */
[----:B------:R-:W-:Y:S01]  /*1320*/  MOV R8, R1 ;  /* 0x0000000100087202 */ /* 0x000fe20000000f00 */
[----:B------:R-:W-:Y:S01]  /*1330*/  IMAD.MOV.U32 R31, RZ, RZ, RZ ;  /* 0x000000ffff1f7224 */ /* 0x000fe200078e00ff */
[----:B0-----:R-:W-:Y:S01]  /*1340*/  LOP3.LUT R15, R2, 0x80000000, RZ, 0xfc, !PT ;  /* 0x80000000020f7812 */ /* 0x001fe200078efcff */
[----:B------:R-:W-:Y:S02]  /*1350*/  IMAD.MOV.U32 R19, RZ, RZ, RZ ;  /* 0x000000ffff137224 */ /* 0x000fe400078e00ff */
[----:B-1----:R-:W-:Y:S01]  /*1360*/  IMAD.U32 R24, RZ, RZ, UR4 ;  /* 0x00000004ff187e24 */ /* 0x002fe2000f8e00ff */
[----:B------:R-:W-:-:S07]  /*1370*/  MOV R3, UR5 ;  /* 0x0000000500037c02 */ /* 0x000fce0008000f00 */
.L_x_12:
[----:B------:R-:W-:-:S05]  /*1380*/  IMAD.MOV.U32 R2, RZ, RZ, R24 ;  /* 0x000000ffff027224 */ /* 0x000fca00078e0018 */
[----:B------:R0:W2:Y:S01]  /*1390*/  LDG.E.CONSTANT R4, desc[UR36][R2.64] ;  /* 0x0000002402047981 */ /* 0x0000a2000c1e9900 */
[----:B------:R-:W-:Y:S01]  /*13a0*/  VIADD R19, R19, 0x1 ;  /* 0x0000000113137836 */ /* 0x000fe20000000000 */
[----:B------:R-:W-:-:S04]  /*13b0*/  IADD3 R24, P3, PT, R24, 0x4, RZ ;  /* 0x0000000418187810 */ /* 0x000fc80007f7e0ff */
[----:B------:R-:W-:Y:S02]  /*13c0*/  ISETP.NE.AND P1, PT, R19, 0x6, PT ;  /* 0x000000061300780c */ /* 0x000fe40003f25270 */
[----:B0-----:R-:W-:Y:S01]  /*13d0*/  IADD3.X R3, PT, PT, RZ, R3, RZ, P3, !PT ;  /* 0x00000003ff037210 */ /* 0x001fe20001ffe4ff */
[----:B--2---:R-:W-:-:S03]  /*13e0*/  IMAD.WIDE.U32 R4, R4, R15, RZ ;  /* 0x0000000f04047225 */ /* 0x004fc600078e00ff */
[----:B------:R-:W-:-:S05]  /*13f0*/  IADD3 R21, P2, PT, R4, R14, RZ ;  /* 0x0000000e04157210 */ /* 0x000fca0007f5e0ff */
[----:B------:R0:W-:Y:S01]  /*1400*/  STL [R8], R21 ;  /* 0x0000001508007387 */ /* 0x0001e20000100800 */
[----:B------:R-:W-:Y:S02]  /*1410*/  IMAD.X R14, R5, 0x1, R31, P2 ;  /* 0x00000001050e7824 */ /* 0x000fe400010e061f */
[----:B0-----:R-:W-:Y:S01]  /*1420*/  VIADD R8, R8, 0x4 ;  /* 0x0000000408087836 */ /* 0x001fe20000000000 */
[----:B------:R-:W-:Y:S06]  /*1430*/  @P1 BRA `(.L_x_12) ;  /* 0xfffffffc00d01947 */ /* 0x000fec000383ffff */
[----:B------:R-:W-:Y:S05]  /*1440*/  BSYNC.RECONVERGENT B1 ;  /* 0x0000000000017941 */ /* 0x000fea0003800200 */
.L_x_11:
        /* <DEDUP_REMOVED lines=16> */
[C-C-:B------:R-:W-:Y:S01]  /*1550*/  SHF.L.W.U32.HI R4, R3.reuse, 0x2, R5.reuse ;  /* 0x0000000203047819 */ /* 0x140fe20000010e05 */
[----:B------:R-:W-:Y:S01]  /*1560*/  IMAD.SHL.U32 R3, R3, 0x4, RZ ;  /* 0x0000000403037824 */ /* 0x000fe200078e00ff */
[----:B------:R-:W-:Y:S02]  /*1570*/  SHF.R.U32.HI R5, RZ, 0x1e, R5 ;  /* 0x0000001eff057819 */ /* 0x000fe40000011605 */
[----:B------:R-:W-:-:S02]  /*1580*/  SHF.R.S32.HI R8, RZ, 0x1f, R4 ;  /* 0x0000001fff087819 */ /* 0x000fc40000011404 */
[----:B------:R-:W-:Y:S02]  /*1590*/  LEA.HI R19, R4, R5, RZ, 0x1 ;  /* 0x0000000504137211 */ /* 0x000fe400078f08ff */
[C---:B------:R-:W-:Y:S02]  /*15a0*/  LOP3.LUT R2, R8.reuse, R3, RZ, 0x3c, !PT ;  /* 0x0000000308027212 */ /* 0x040fe400078e3cff */
[----:B------:R-:W-:Y:S02]  /*15b0*/  LOP3.LUT R3, R8, R4, RZ, 0x3c, !PT ;  /* 0x0000000408037212 */ /* 0x000fe400078e3cff */
[----:B------:R-:W-:Y:S02]  /*15c0*/  LOP3.LUT R8, R4, R29, RZ, 0x3c, !PT ;  /* 0x0000001d04087212 */ /* 0x000fe400078e3cff */
[----:B------:R-:W-:Y:S02]  /*15d0*/  IADD3 R4, PT, PT, -R19, RZ, RZ ;  /* 0x000000ff13047210 */ /* 0x000fe40007ffe1ff */
[----:B------:R-:W0:Y:S01]  /*15e0*/  I2F.F64.S64 R2, R2 ;  /* 0x0000000200027312 */ /* 0x000e220000301c00 */
[----:B------:R-:W-:-:S02]  /*15f0*/  ISETP.GE.AND P2, PT, R8, RZ, PT ;  /* 0x000000ff0800720c */ /* 0x000fc40003f46270 */
[----:B------:R-:W-:Y:S01]  /*1600*/  @!P1 IMAD.MOV.U32 R19, RZ, RZ, R4 ;  /* 0x000000ffff139224 */ /* 0x000fe200078e0004 */
[----:B0-----:R-:W-:-:S10]  /*1610*/  DMUL R14, R2, UR4 ;  /* 0x00000004020e7c28 */ /* 0x001fd40008000000 */
[----:B------:R-:W0:Y:S02]  /*1620*/  F2F.F32.F64 R14, R14 ;  /* 0x0000000e000e7310 */ /* 0x000e240000301000 */
[----:B0-----:R-:W-:-:S07]  /*1630*/  FSEL R2, -R14, R14, !P2 ;  /* 0x0000000e0e027208 */ /* 0x001fce0005000100 */
.L_x_10:
[----:B------:R-:W-:Y:S05]  /*1640*/  BSYNC.RECONVERGENT B0 ;  /* 0x0000000000007941 */ /* 0x000fea0003800200 */
.L_x_9:
[C---:B------:R-:W-:Y:S01]  /*1650*/  LOP3.LUT R4, R19.reuse, 0x1, RZ, 0xc0, !PT ;  /* 0x0000000113047812 */ /* 0x040fe200078ec0ff */
[----:B------:R-:W-:Y:S01]  /*1660*/  FMUL R3, R2, R2 ;  /* 0x0000000202037220 */ /* 0x000fe20000400000 */
[----:B------:R-:W-:Y:S01]  /*1670*/  LOP3.LUT P2, RZ, R19, 0x2, RZ, 0xc0, !PT ;  /* 0x0000000213ff7812 */ /* 0x000fe2000784c0ff */
[----:B------:R-:W-:Y:S01]  /*1680*/  BSSY.RECONVERGENT B0, `(.L_x_13) ;  /* 0x0000048000007945 */ /* 0x000fe20003800200 */
[----:B------:R-:W-:Y:S01]  /*1690*/  ISETP.NE.U32.AND P1, PT, R4, 0x1, PT ;  /* 0x000000010400780c */ /* 0x000fe20003f25070 */
[----:B------:R-:W-:-:S03]  /*16a0*/  FFMA R4, R3, R0, -0.0013887860113754868507 ;  /* 0xbab607ed03047423 */ /* 0x000fc60000000000 */
[----:B------:R-:W-:Y:S02]  /*16b0*/  FSEL R12, R12, 0.0083327032625675201416, !P1 ;  /* 0x3c0885e40c0c7808 */ /* 0x000fe40004800000 */
[----:B------:R-:W-:Y:S02]  /*16c0*/  FSEL R4, R4, -0.00019574658654164522886, !P1 ;  /* 0xb94d415304047808 */ /* 0x000fe40004800000 */
[----:B------:R-:W-:Y:S02]  /*16d0*/  FSEL R2, R2, 1, P1 ;  /* 0x3f80000002027808 */ /* 0x000fe40000800000 */
[----:B0-----:R-:W-:Y:S01]  /*16e0*/  FSEL R15, -R20, -0.16666662693023681641, !P1 ;  /* 0xbe2aaaa8140f7808 */ /* 0x001fe20004800100 */
[C---:B------:R-:W-:Y:S02]  /*16f0*/  FFMA R4, R3.reuse, R4, R12 ;  /* 0x0000000403047223 */ /* 0x040fe4000000000c */
[C---:B------:R-:W-:Y:S02]  /*1700*/  FFMA R5, R3.reuse, R2, RZ ;  /* 0x0000000203057223 */ /* 0x040fe400000000ff */
[----:B------:R-:W-:-:S04]  /*1710*/  FFMA R4, R3, R4, R15 ;  /* 0x0000000403047223 */ /* 0x000fc8000000000f */
[----:B------:R-:W-:-:S04]  /*1720*/  FFMA R5, R5, R4, R2 ;  /* 0x0000000405057223 */ /* 0x000fc80000000002 */
[----:B------:R-:W-:-:S05]  /*1730*/  @P2 FADD R5, RZ, -R5 ;  /* 0x80000005ff052221 */ /* 0x000fca0000000000 */
[----:B------:R0:W-:Y:S01]  /*1740*/  STG.E desc[UR36][R6.64+0x4], R5 ;  /* 0x0000040506007986 */ /* 0x0001e2000c101924 */
        /* <DEDUP_REMOVED lines=9> */
[----:B------:R-:W-:Y:S01]  /*17e0*/  MOV R3, RZ ;  /* 0x000000ff00037202 */ /* 0x000fe20000000f00 */
[----:B------:R-:W-:Y:S01]  /*17f0*/  IMAD.MOV.U32 R21, RZ, RZ, RZ ;  /* 0x000000ffff157224 */ /* 0x000fe200078e00ff */
[----:B------:R-:W-:Y:S01]  /*1800*/  LOP3.LUT R31, R4, 0x80000000, RZ, 0xfc, !PT ;  /* 0x80000000041f7812 */ /* 0x000fe200078efcff */
[----:B------:R-:W-:Y:S01]  /*1810*/  IMAD.MOV.U32 R2, RZ, RZ, R1 ;  /* 0x000000ffff027224 */ /* 0x000fe200078e0001 */
[----:B-1----:R-:W-:Y:S01]  /*1820*/  MOV R12, UR4 ;  /* 0x00000004000c7c02 */ /* 0x002fe20008000f00 */
[----:B------:R-:W-:-:S07]  /*1830*/  IMAD.U32 R15, RZ, RZ, UR5 ;  /* 0x00000005ff0f7e24 */ /* 0x000fce000f8e00ff */
.L_x_16:
[----:B------:R-:W-:-:S05]  /*1840*/  IMAD.MOV.U32 R14, RZ, RZ, R12 ;  /* 0x000000ffff0e7224 */ /* 0x000fca00078e000c */
[----:B------:R1:W0:Y:S01]  /*1850*/  LDG.E.CONSTANT R4, desc[UR36][R14.64] ;  /* 0x000000240e047981 */ /* 0x000222000c1e9900 */
[----:B------:R-:W-:Y:S01]  /*1860*/  VIADD R3, R3, 0x1 ;  /* 0x0000000103037836 */ /* 0x000fe20000000000 */
[----:B------:R-:W-:-:S04]  /*1870*/  IADD3 R12, P2, PT, R12, 0x4, RZ ;  /* 0x000000040c0c7810 */ /* 0x000fc80007f5e0ff */
[----:B------:R-:W-:Y:S01]  /*1880*/  ISETP.NE.AND P0, PT, R3, 0x6, PT ;  /* 0x000000060300780c */ /* 0x000fe20003f05270 */
[----:B-1----:R-:W-:Y:S02]  /*1890*/  IMAD.X R15, RZ, RZ, R15, P2 ;  /* 0x000000ffff0f7224 */ /* 0x002fe400010e060f */
[----:B0-----:R-:W-:-:S03]  /*18a0*/  IMAD.WIDE.U32 R4, R4, R31, RZ ;  /* 0x0000001f04047225 */ /* 0x001fc600078e00ff */
[----:B------:R-:W-:-:S04]  /*18b0*/  IADD3 R19, P1, PT, R4, R8, RZ ;  /* 0x0000000804137210 */ /* 0x000fc80007f3e0ff */
[----:B------:R-:W-:Y:S01]  /*18c0*/  IADD3.X R8, PT, PT, R5, R21, RZ, P1, !PT ;  /* 0x0000001505087210 */ /* 0x000fe20000ffe4ff */
[----:B------:R0:W-:Y:S02]  /*18d0*/  STL [R2], R19 ;  /* 0x0000001302007387 */ /* 0x0001e40000100800 */
[----:B0-----:R-:W-:Y:S01]  /*18e0*/  VIADD R2, R2, 0x4 ;  /* 0x0000000402027836 */ /* 0x001fe20000000000 */
[----:B------:R-:W-:Y:S06]  /*18f0*/  @P0 BRA `(.L_x_16) ;  /* 0xfffffffc00d00947 */ /* 0x000fec000383ffff */
[----:B------:R-:W-:Y:S05]  /*1900*/  BSYNC.RECONVERGENT B1 ;  /* 0x0000000000017941 */ /* 0x000fea0003800200 */
.L_x_15:
        /* <DEDUP_REMOVED lines=16> */
[C---:B------:R-:W-:Y:S02]  /*1a10*/  SHF.L.W.U32.HI R4, R3.reuse, 0x2, R2 ;  /* 0x0000000203047819 */ /* 0x040fe40000010e02 */
[----:B------:R-:W-:Y:S02]  /*1a20*/  SHF.L.U32 R3, R3, 0x2, RZ ;  /* 0x0000000203037819 */ /* 0x000fe400000006ff */
[----:B------:R-:W-:Y:S02]  /*1a30*/  SHF.R.S32.HI R5, RZ, 0x1f, R4 ;  /* 0x0000001fff057819 */ /* 0x000fe40000011404 */
[----:B------:R-:W-:Y:S02]  /*1a40*/  LOP3.LUT R29, R4, R29, RZ, 0x3c, !PT ;  /* 0x0000001d041d7212 */ /* 0x000fe400078e3cff */
[C---:B------:R-:W-:Y:S02]  /*1a50*/  LOP3.LUT R14, R5.reuse, R3, RZ, 0x3c, !PT ;  /* 0x00000003050e7212 */ /* 0x040fe400078e3cff */
[----:B------:R-:W-:-:S02]  /*1a60*/  LOP3.LUT R15, R5, R4, RZ, 0x3c, !PT ;  /* 0x00000004050f7212 */ /* 0x000fc400078e3cff */
        /* <DEDUP_REMOVED lines=8> */
[----:B01----:R-:W-:-:S07]  /*1af0*/  FSEL R16, -R20, R20, !P0 ;  /* 0x0000001414107208 */ /* 0x003fce0004000100 */
.L_x_14:
[----:B------:R-:W-:Y:S05]  /*1b00*/  BSYNC.RECONVERGENT B0 ;  /* 0x0000000000007941 */ /* 0x000fea0003800200 */
.L_x_13:
[----:B------:R-:W-:Y:S01]  /*1b10*/  FMUL R3, R16, R16 ;  /* 0x0000001010037220 */ /* 0x000fe20000400000 */
[C---:B------:R-:W-:Y:S01]  /*1b20*/  LOP3.LUT R2, R18.reuse, 0x1, RZ, 0xc0, !PT ;  /* 0x0000000112027812 */ /* 0x040fe200078ec0ff */
[----:B------:R-:W1:Y:S01]  /*1b30*/  LDCU.64 UR4, c[0x0][0x3c0] ;  /* 0x00007800ff0477ac */ /* 0x000e620008000a00 */
[----:B------:R-:W-:Y:S01]  /*1b40*/  IADD3 R18, PT, PT, R18, 0x1, RZ ;  /* 0x0000000112127810 */ /* 0x000fe20007ffe0ff */
[----:B------:R-:W-:Y:S01]  /*1b50*/  FFMA R0, R3, R0, -0.0013887860113754868507 ;  /* 0xbab607ed03007423 */ /* 0x000fe20000000000 */
[----:B------:R-:W-:Y:S01]  /*1b60*/  ISETP.NE.U32.AND P1, PT, R2, 0x1, PT ;  /* 0x000000010200780c */ /* 0x000fe20003f25070 */
[----:B------:R2:W-:Y:S01]  /*1b70*/  STG.E desc[UR36][R6.64+0xc], R27 ;  /* 0x00000c1b06007986 */ /* 0x0005e2000c101924 */
[----:B------:R-:W-:Y:S02]  /*1b80*/  LOP3.LUT P0, RZ, R18, 0x2, RZ, 0xc0, !PT ;  /* 0x0000000212ff7812 */ /* 0x000fe4000780c0ff */
[----:B------:R-:W-:Y:S01]  /*1b90*/  FSEL R10, R10, 0.041666727513074874878, !P1 ;  /* 0x3d2aaabb0a0a7808 */ /* 0x000fe20004800000 */
[----:B------:R2:W-:Y:S01]  /*1ba0*/  STG.E desc[UR36][R6.64+0x10], R9 ;  /* 0x0000100906007986 */ /* 0x0005e2000c101924 */
[----:B------:R-:W-:-:S02]  /*1bb0*/  FSEL R0, R0, -0.00019574658654164522886, P1 ;  /* 0xb94d415300007808 */ /* 0x000fc40000800000 */
[----:B------:R-:W-:Y:S01]  /*1bc0*/  FSEL R11, -R11, -0.4999999701976776123, !P1 ;  /* 0xbeffffff0b0b7808 */ /* 0x000fe20004800100 */
[----:B------:R2:W-:Y:S01]  /*1bd0*/  STG.E desc[UR36][R6.64+0x14], R25 ;  /* 0x0000141906007986 */ /* 0x0005e2000c101924 */
[----:B------:R-:W-:Y:S01]  /*1be0*/  ISETP.NE.AND P2, PT, R38, R35, PT ;  /* 0x000000232600720c */ /* 0x000fe20003f45270 */
[----:B------:R-:W-:Y:S01]  /*1bf0*/  FFMA R10, R3, R0, R10 ;  /* 0x00000000030a7223 */ /* 0x000fe2000000000a */
[----:B------:R-:W-:Y:S01]  /*1c00*/  FSEL R0, R16, 1, !P1 ;  /* 0x3f80000010007808 */ /* 0x000fe20004800000 */
[----:B------:R2:W-:Y:S01]  /*1c10*/  STG.E desc[UR36][R6.64+0x18], R13 ;  /* 0x0000180d06007986 */ /* 0x0005e2000c101924 */
[----:B------:R-:W-:Y:S01]  /*1c20*/  FSETP.NEU.AND P1, PT, R23, 1, PT ;  /* 0x3f8000001700780b */ /* 0x000fe20003f2d000 */
[----:B------:R-:W-:Y:S01]  /*1c30*/  FFMA R10, R3, R10, R11 ;  /* 0x0000000a030a7223 */ /* 0x000fe2000000000b */
[----:B-1----:R-:W-:Y:S01]  /*1c40*/  IADD3 R2, P3, PT, R39, UR4, RZ ;  /* 0x0000000427027c10 */ /* 0x002fe2000ff7e0ff */
[----:B------:R-:W-:Y:S01]  /*1c50*/  FFMA R3, R3, R0, RZ ;  /* 0x0000000003037223 */ /* 0x000fe200000000ff */
[----:B------:R-:W-:-:S03]  /*1c60*/  SEL R11, RZ, 0x1, P1 ;  /* 0x00000001ff0b7807 */ /* 0x000fc60000800000 */
[----:B0-----:R-:W-:Y:S01]  /*1c70*/  FFMA R5, R3, R10, R0 ;  /* 0x0000000a03057223 */ /* 0x001fe20000000000 */
[----:B------:R-:W-:-:S03]  /*1c80*/  LEA.HI.X.SX32 R3, R39, UR5, 0x1, P3 ;  /* 0x0000000527037c11 */ /* 0x000fc600098f0eff */
[----:B------:R-:W-:-:S05]  /*1c90*/  @P0 FADD R5, RZ, -R5 ;  /* 0x80000005ff050221 */ /* 0x000fca0000000000 */
[----:B------:R2:W-:Y:S04]  /*1ca0*/  STG.E desc[UR36][R6.64+0x8], R5 ;  /* 0x0000080506007986 */ /* 0x0005e8000c101924 */
[----:B------:R2:W-:Y:S01]  /*1cb0*/  STG.E.U8 desc[UR36][R2.64], R11 ;  /* 0x0000000b02007986 */ /* 0x0005e2000c101124 */
[----:B------:R-:W-:Y:S05]  /*1cc0*/  @P2 EXIT ;  /* 0x000000000000294d */ /* 0x000fea0003800000 */
[----:B--2---:R-:W0:Y:S01]  /*1cd0*/  LDC.64 R2, c[0x0][0x3c8] ;  /* 0x0000f200ff027b82 */ /* 0x004e220000000a00 */
[----:B------:R-:W-:-:S04]  /*1ce0*/  IMAD.IADD R22, R37, 0x1, R22 ;  /* 0x0000000125167824 */ /* 0x000fc800078e0216 */
[----:B------:R-:W-:-:S04]  /*1cf0*/  IMAD R5, R22, 0x3, RZ ;  /* 0x0000000316057824 */ /* 0x000fc800078e02ff */
[----:B0-----:R-:W-:-:S05]  /*1d00*/  IMAD.WIDE R2, R5, 0x4, R2 ;  /* 0x0000000405027825 */ /* 0x001fca00078e0202 */
[----:B------:R-:W-:Y:S04]  /*1d10*/  STG.E desc[UR36][R2.64], R33 ;  /* 0x0000002102007986 */ /* 0x000fe8000c101924 */
[----:B------:R-:W-:Y:S04]  /*1d20*/  STG.E desc[UR36][R2.64+0x4], R17 ;  /* 0x0000041102007986 */ /* 0x000fe8000c101924 */
[----:B------:R-:W-:Y:S01]  /*1d30*/  STG.E desc[UR36][R2.64+0x8], R32 ;  /* 0x0000082002007986 */ /* 0x000fe2000c101924 */
[----:B------:R-:W-:Y:S05]  /*1d40*/  EXIT ;  /* 0x000000000000794d */ /* 0x000fea0003800000 */
.L_x_17:
[----:B------:R-:W-:-:S00]  /*1d50*/  BRA `(.L_x_17) ;  /* 0xfffffffc00fc7947 */ /* 0x000fc0000383ffff */
[----:B------:R-:W-:-:S00]  /*1d60*/  NOP ;  /* 0x0000000000007918 */ /* 0x000fc00000000000 */
        /* <DEDUP_REMOVED lines=9> */
.L_x_18:


//--------------------- .nv.global.init           --------------------------
	.section	.nv.global.init,"aw",@progbits
	.align	4
.nv.global.init:
	.type		__cudart_i2opi_f,@object
	.size		__cudart_i2opi_f,($str - __cudart_i2opi_f)
__cudart_i2opi_f:
        /*0000*/ 	.byte	0x41, 0x90, 0x43, 0x3c, 0x99, 0x95, 0x62, 0xdb, 0xc0, 0xdd, 0x34, 0xf5, 0xd1, 0x57, 0x27, 0xfc
        /*0010*/ 	.byte	0x29, 0x15, 0x44, 0x4e, 0x6e, 0x83, 0xf9, 0xa2
	.type		$str,@object
	.size		$str,(.L_0 - $str)
$str:
        /*0018*/ 	.byte	0x74, 0x61, 0x72, 0x67, 0x65, 0x74, 0x5f, 0x69, 0x6e, 0x64, 0x65, 0x78, 0x3a, 0x20, 0x25, 0x69
        /*0028*/ 	.byte	0x2c, 0x20, 0x63, 0x65, 0x6e, 0x74, 0x65, 0x72, 0x5f, 0x69, 0x64, 0x78, 0x3a, 0x20, 0x25, 0x69
        /*0038*/ 	.byte	0x2c, 0x20, 0x28, 0x78, 0x2c, 0x20, 0x79, 0x29, 0x3d, 0x28, 0x25, 0x66, 0x2c, 0x20, 0x25, 0x66
        /*0048*/ 	.byte	0x29, 0x2c, 0x20, 0x79, 0x61, 0x77, 0x3d, 0x25, 0x66, 0x0a, 0x00
.L_0:


//--------------------- .nv.shared.reserved.0     --------------------------
	.section	.nv.shared.reserved.0,"aw",@nobits
	.weak		__nv_reservedSMEM_offset_0_alias
	.size		__nv_reservedSMEM_offset_0_alias, 0, 64
	.other		__nv_reservedSMEM_offset_0_alias,@"STO_CUDA_RESERVED_SHARED STV_DEFAULT"
__nv_reservedSMEM_offset_0_alias:
	.zero		0
	.zero		64


//--------------------- .nv.constant0._Z21agentPreprocessKerneliiiiiiPKiS0_PKfS2_PfPbS3_ --------------------------
	.section	.nv.constant0._Z21agentPreprocessKerneliiiiiiPKiS0_PKfS2_PfPbS3_,"a",@progbits
	.sectionflags	@""
	.align	4
.nv.constant0._Z21agentPreprocessKerneliiiiiiPKiS0_PKfS2_PfPbS3_:
	.zero		976


//--------------------- SYMBOLS --------------------------

	.type		.nv.reservedSmem.offset0,@object
	.size		.nv.reservedSmem.offset0,0x4
	.type		vprintf,@function
